//
// Generated by NVIDIA NVVM Compiler
//
// Compiler Build ID: CL-36424714
// Cuda compilation tools, release 13.0, V13.0.88
// Based on NVVM 20.0.0
//

.version 9.0
.target sm_100
.address_size 64

	// .globl	_Z8kuramotoPiPdS0_S0_S0_iid
.func  (.param .align 16 .b8 func_retval0[16]) __internal_trig_reduction_slowpathd
(
	.param .b64 __internal_trig_reduction_slowpathd_param_0
)
;
.global .align 8 .b8 __cudart_i2opi_d[144] = {8, 93, 141, 31, 177, 95, 251, 107, 234, 146, 82, 138, 247, 57, 7, 61, 123, 241, 229, 235, 199, 186, 39, 117, 45, 234, 95, 158, 102, 63, 70, 79, 183, 9, 203, 39, 207, 126, 54, 109, 31, 109, 10, 90, 139, 17, 47, 239, 15, 152, 5, 222, 255, 151, 248, 31, 59, 40, 249, 189, 139, 95, 132, 156, 244, 57, 83, 131, 57, 214, 145, 57, 65, 126, 95, 180, 38, 112, 156, 233, 132, 68, 187, 46, 245, 53, 130, 232, 62, 167, 41, 177, 28, 235, 29, 254, 28, 146, 209, 9, 234, 46, 73, 6, 224, 210, 77, 66, 58, 110, 36, 183, 97, 197, 187, 222, 171, 99, 81, 254, 65, 144, 67, 60, 153, 149, 98, 219, 192, 221, 52, 245, 209, 87, 39, 252, 41, 21, 68, 78, 110, 131, 249, 162};
.global .align 16 .b8 __cudart_sin_cos_coeffs[128] = {70, 210, 176, 44, 241, 229, 90, 190, 146, 227, 172, 105, 227, 29, 199, 62, 161, 98, 219, 25, 160, 1, 42, 191, 24, 8, 17, 17, 17, 17, 129, 63, 84, 85, 85, 85, 85, 85, 197, 191, 0, 0, 0, 0, 0, 0, 0, 0, 0, 0, 0, 0, 0, 0, 0, 0, 100, 129, 253, 32, 131, 255, 168, 189, 40, 133, 239, 193, 167, 238, 33, 62, 217, 230, 6, 142, 79, 126, 146, 190, 233, 188, 221, 25, 160, 1, 250, 62, 71, 93, 193, 22, 108, 193, 86, 191, 81, 85, 85, 85, 85, 85, 165, 63, 0, 0, 0, 0, 0, 0, 224, 191, 0, 0, 0, 0, 0, 0, 240, 63};

.visible .entry _Z8kuramotoPiPdS0_S0_S0_iid(
	.param .u64 .ptr .align 1 _Z8kuramotoPiPdS0_S0_S0_iid_param_0,
	.param .u64 .ptr .align 1 _Z8kuramotoPiPdS0_S0_S0_iid_param_1,
	.param .u64 .ptr .align 1 _Z8kuramotoPiPdS0_S0_S0_iid_param_2,
	.param .u64 .ptr .align 1 _Z8kuramotoPiPdS0_S0_S0_iid_param_3,
	.param .u64 .ptr .align 1 _Z8kuramotoPiPdS0_S0_S0_iid_param_4,
	.param .u32 _Z8kuramotoPiPdS0_S0_S0_iid_param_5,
	.param .u32 _Z8kuramotoPiPdS0_S0_S0_iid_param_6,
	.param .f64 _Z8kuramotoPiPdS0_S0_S0_iid_param_7
)
{
	.reg .pred 	%p<18>;
	.reg .b32 	%r<58>;
	.reg .b64 	%rd<55>;
	.reg .b64 	%fd<127>;

	ld.param.u64 	%rd13, [_Z8kuramotoPiPdS0_S0_S0_iid_param_0];
	ld.param.u64 	%rd14, [_Z8kuramotoPiPdS0_S0_S0_iid_param_1];
	ld.param.u64 	%rd15, [_Z8kuramotoPiPdS0_S0_S0_iid_param_2];
	ld.param.u64 	%rd16, [_Z8kuramotoPiPdS0_S0_S0_iid_param_3];
	ld.param.u64 	%rd12, [_Z8kuramotoPiPdS0_S0_S0_iid_param_4];
	ld.param.u32 	%r25, [_Z8kuramotoPiPdS0_S0_S0_iid_param_5];
	ld.param.u32 	%r26, [_Z8kuramotoPiPdS0_S0_S0_iid_param_6];
	ld.param.f64 	%fd25, [_Z8kuramotoPiPdS0_S0_S0_iid_param_7];
	cvta.to.global.u64 	%rd1, %rd12;
	cvta.to.global.u64 	%rd2, %rd14;
	cvta.to.global.u64 	%rd3, %rd13;
	cvta.to.global.u64 	%rd17, %rd16;
	cvta.to.global.u64 	%rd18, %rd15;
	mov.u32 	%r1, %tid.x;
	mul.wide.u32 	%rd19, %r1, 8;
	add.s64 	%rd20, %rd18, %rd19;
	ld.global.f64 	%fd125, [%rd20];
	add.s64 	%rd4, %rd17, %rd19;
	st.global.f64 	[%rd4], %fd125;
	setp.lt.s32 	%p1, %r25, 1;
	@%p1 bra 	$L__BB0_18;
	mul.lo.s32 	%r2, %r26, %r25;
	setp.eq.s32 	%p2, %r25, 1;
	mov.b32 	%r56, 0;
	@%p2 bra 	$L__BB0_12;
	and.b32  	%r28, %r25, 2147483646;
	neg.s32 	%r53, %r28;
	add.s64 	%rd54, %rd1, 8;
	add.s32 	%r51, %r1, %r25;
	shl.b32 	%r5, %r25, 1;
	mul.wide.u32 	%rd21, %r1, 4;
	add.s64 	%rd53, %rd3, %rd21;
	mov.u32 	%r52, %r2;
$L__BB0_3:
	mul.wide.s32 	%rd22, %r52, 8;
	add.s64 	%rd23, %rd2, %rd22;
	add.s64 	%rd9, %rd23, 8;
	ld.global.u32 	%r9, [%rd53];
	ld.global.f64 	%fd26, [%rd23];
	add.s32 	%r29, %r2, %r1;
	mul.wide.s32 	%rd24, %r29, 8;
	add.s64 	%rd25, %rd2, %rd24;
	ld.global.f64 	%fd27, [%rd25];
	ld.global.f64 	%fd28, [%rd54+-8];
	fma.rn.f64 	%fd29, %fd25, %fd28, %fd27;
	sub.f64 	%fd3, %fd26, %fd29;
	abs.f64 	%fd4, %fd3;
	setp.neu.f64 	%p3, %fd4, 0d7FF0000000000000;
	@%p3 bra 	$L__BB0_5;
	mov.f64 	%fd35, 0d0000000000000000;
	mul.rn.f64 	%fd123, %fd3, %fd35;
	mov.b32 	%r54, 0;
	bra.uni 	$L__BB0_7;
$L__BB0_5:
	mul.f64 	%fd30, %fd3, 0d3FE45F306DC9C883;
	cvt.rni.s32.f64 	%r54, %fd30;
	cvt.rn.f64.s32 	%fd31, %r54;
	fma.rn.f64 	%fd32, %fd31, 0dBFF921FB54442D18, %fd3;
	fma.rn.f64 	%fd33, %fd31, 0dBC91A62633145C00, %fd32;
	fma.rn.f64 	%fd123, %fd31, 0dB97B839A252049C0, %fd33;
	setp.ltu.f64 	%p4, %fd4, 0d41E0000000000000;
	@%p4 bra 	$L__BB0_7;
	{ // callseq 0, 0
	.param .b64 param0;
	st.param.f64 	[param0], %fd3;
	.param .align 16 .b8 retval0[16];
	call.uni (retval0), 
	__internal_trig_reduction_slowpathd, 
	(
	param0
	);
	ld.param.f64 	%fd123, [retval0];
	ld.param.b32 	%r54, [retval0+8];
	} // callseq 0
$L__BB0_7:
	shl.b32 	%r32, %r54, 6;
	cvt.u64.u32 	%rd26, %r32;
	and.b64  	%rd27, %rd26, 64;
	mov.u64 	%rd28, __cudart_sin_cos_coeffs;
	add.s64 	%rd29, %rd28, %rd27;
	mul.rn.f64 	%fd36, %fd123, %fd123;
	and.b32  	%r33, %r54, 1;
	setp.eq.b32 	%p5, %r33, 1;
	selp.f64 	%fd37, 0dBDA8FF8320FD8164, 0d3DE5DB65F9785EBA, %p5;
	ld.global.nc.v2.f64 	{%fd38, %fd39}, [%rd29];
	fma.rn.f64 	%fd40, %fd37, %fd36, %fd38;
	fma.rn.f64 	%fd41, %fd40, %fd36, %fd39;
	ld.global.nc.v2.f64 	{%fd42, %fd43}, [%rd29+16];
	fma.rn.f64 	%fd44, %fd41, %fd36, %fd42;
	fma.rn.f64 	%fd45, %fd44, %fd36, %fd43;
	ld.global.nc.v2.f64 	{%fd46, %fd47}, [%rd29+32];
	fma.rn.f64 	%fd48, %fd45, %fd36, %fd46;
	fma.rn.f64 	%fd49, %fd48, %fd36, %fd47;
	fma.rn.f64 	%fd50, %fd49, %fd123, %fd123;
	fma.rn.f64 	%fd51, %fd49, %fd36, 0d3FF0000000000000;
	selp.f64 	%fd52, %fd51, %fd50, %p5;
	and.b32  	%r34, %r54, 2;
	setp.eq.s32 	%p6, %r34, 0;
	mov.f64 	%fd53, 0d0000000000000000;
	sub.f64 	%fd54, %fd53, %fd52;
	selp.f64 	%fd55, %fd52, %fd54, %p6;
	cvt.rn.f64.s32 	%fd56, %r9;
	mul.f64 	%fd57, %fd56, 0d3F50624DD2F1A9FC;
	fma.rn.f64 	%fd9, %fd57, %fd55, %fd125;
	st.global.f64 	[%rd4], %fd9;
	mul.wide.u32 	%rd30, %r51, 4;
	add.s64 	%rd31, %rd3, %rd30;
	ld.global.u32 	%r13, [%rd31];
	ld.global.f64 	%fd58, [%rd9];
	add.s32 	%r35, %r2, %r1;
	mul.wide.s32 	%rd32, %r35, 8;
	add.s64 	%rd33, %rd2, %rd32;
	ld.global.f64 	%fd59, [%rd33];
	ld.global.f64 	%fd60, [%rd54];
	fma.rn.f64 	%fd61, %fd25, %fd60, %fd59;
	sub.f64 	%fd10, %fd58, %fd61;
	abs.f64 	%fd11, %fd10;
	setp.eq.f64 	%p7, %fd11, 0d7FF0000000000000;
	@%p7 bra 	$L__BB0_10;
	mul.f64 	%fd62, %fd10, 0d3FE45F306DC9C883;
	cvt.rni.s32.f64 	%r55, %fd62;
	cvt.rn.f64.s32 	%fd63, %r55;
	fma.rn.f64 	%fd64, %fd63, 0dBFF921FB54442D18, %fd10;
	fma.rn.f64 	%fd65, %fd63, 0dBC91A62633145C00, %fd64;
	fma.rn.f64 	%fd124, %fd63, 0dB97B839A252049C0, %fd65;
	setp.ltu.f64 	%p8, %fd11, 0d41E0000000000000;
	@%p8 bra 	$L__BB0_11;
	{ // callseq 1, 0
	.param .b64 param0;
	st.param.f64 	[param0], %fd10;
	.param .align 16 .b8 retval0[16];
	call.uni (retval0), 
	__internal_trig_reduction_slowpathd, 
	(
	param0
	);
	ld.param.f64 	%fd124, [retval0];
	ld.param.b32 	%r55, [retval0+8];
	} // callseq 1
	bra.uni 	$L__BB0_11;
$L__BB0_10:
	mov.f64 	%fd67, 0d0000000000000000;
	mul.rn.f64 	%fd124, %fd10, %fd67;
	mov.b32 	%r55, 0;
$L__BB0_11:
	and.b32  	%r56, %r25, 2147483646;
	shl.b32 	%r38, %r55, 6;
	cvt.u64.u32 	%rd34, %r38;
	and.b64  	%rd35, %rd34, 64;
	mov.u64 	%rd36, __cudart_sin_cos_coeffs;
	add.s64 	%rd37, %rd36, %rd35;
	mul.rn.f64 	%fd68, %fd124, %fd124;
	and.b32  	%r39, %r55, 1;
	setp.eq.b32 	%p9, %r39, 1;
	selp.f64 	%fd69, 0dBDA8FF8320FD8164, 0d3DE5DB65F9785EBA, %p9;
	ld.global.nc.v2.f64 	{%fd70, %fd71}, [%rd37];
	fma.rn.f64 	%fd72, %fd69, %fd68, %fd70;
	fma.rn.f64 	%fd73, %fd72, %fd68, %fd71;
	ld.global.nc.v2.f64 	{%fd74, %fd75}, [%rd37+16];
	fma.rn.f64 	%fd76, %fd73, %fd68, %fd74;
	fma.rn.f64 	%fd77, %fd76, %fd68, %fd75;
	ld.global.nc.v2.f64 	{%fd78, %fd79}, [%rd37+32];
	fma.rn.f64 	%fd80, %fd77, %fd68, %fd78;
	fma.rn.f64 	%fd81, %fd80, %fd68, %fd79;
	fma.rn.f64 	%fd82, %fd81, %fd124, %fd124;
	fma.rn.f64 	%fd83, %fd81, %fd68, 0d3FF0000000000000;
	selp.f64 	%fd84, %fd83, %fd82, %p9;
	and.b32  	%r40, %r55, 2;
	setp.eq.s32 	%p10, %r40, 0;
	mov.f64 	%fd85, 0d0000000000000000;
	sub.f64 	%fd86, %fd85, %fd84;
	selp.f64 	%fd87, %fd84, %fd86, %p10;
	cvt.rn.f64.s32 	%fd88, %r13;
	mul.f64 	%fd89, %fd88, 0d3F50624DD2F1A9FC;
	fma.rn.f64 	%fd125, %fd89, %fd87, %fd9;
	st.global.f64 	[%rd4], %fd125;
	add.s32 	%r53, %r53, 2;
	add.s64 	%rd54, %rd54, 16;
	add.s32 	%r52, %r52, 2;
	add.s32 	%r51, %r51, %r5;
	mul.wide.u32 	%rd38, %r5, 4;
	add.s64 	%rd53, %rd53, %rd38;
	setp.ne.s32 	%p11, %r53, 0;
	@%p11 bra 	$L__BB0_3;
$L__BB0_12:
	and.b32  	%r41, %r25, 1;
	setp.eq.b32 	%p12, %r41, 1;
	not.pred 	%p13, %p12;
	@%p13 bra 	$L__BB0_18;
	ld.param.u64 	%rd52, [_Z8kuramotoPiPdS0_S0_S0_iid_param_4];
	mad.lo.s32 	%r42, %r56, %r25, %r1;
	mul.wide.u32 	%rd39, %r42, 4;
	add.s64 	%rd40, %rd3, %rd39;
	ld.global.u32 	%r43, [%rd40];
	cvt.rn.f64.s32 	%fd18, %r43;
	add.s32 	%r44, %r56, %r2;
	mul.wide.s32 	%rd41, %r44, 8;
	add.s64 	%rd42, %rd2, %rd41;
	ld.global.f64 	%fd90, [%rd42];
	add.s32 	%r45, %r2, %r1;
	mul.wide.s32 	%rd43, %r45, 8;
	add.s64 	%rd44, %rd2, %rd43;
	ld.global.f64 	%fd91, [%rd44];
	cvta.to.global.u64 	%rd45, %rd52;
	mul.wide.u32 	%rd46, %r56, 8;
	add.s64 	%rd47, %rd45, %rd46;
	ld.global.f64 	%fd92, [%rd47];
	fma.rn.f64 	%fd93, %fd25, %fd92, %fd91;
	sub.f64 	%fd19, %fd90, %fd93;
	abs.f64 	%fd20, %fd19;
	setp.eq.f64 	%p14, %fd20, 0d7FF0000000000000;
	@%p14 bra 	$L__BB0_16;
	mul.f64 	%fd94, %fd19, 0d3FE45F306DC9C883;
	cvt.rni.s32.f64 	%r57, %fd94;
	cvt.rn.f64.s32 	%fd95, %r57;
	fma.rn.f64 	%fd96, %fd95, 0dBFF921FB54442D18, %fd19;
	fma.rn.f64 	%fd97, %fd95, 0dBC91A62633145C00, %fd96;
	fma.rn.f64 	%fd126, %fd95, 0dB97B839A252049C0, %fd97;
	setp.ltu.f64 	%p15, %fd20, 0d41E0000000000000;
	@%p15 bra 	$L__BB0_17;
	{ // callseq 2, 0
	.param .b64 param0;
	st.param.f64 	[param0], %fd19;
	.param .align 16 .b8 retval0[16];
	call.uni (retval0), 
	__internal_trig_reduction_slowpathd, 
	(
	param0
	);
	ld.param.f64 	%fd126, [retval0];
	ld.param.b32 	%r57, [retval0+8];
	} // callseq 2
	bra.uni 	$L__BB0_17;
$L__BB0_16:
	mov.f64 	%fd99, 0d0000000000000000;
	mul.rn.f64 	%fd126, %fd19, %fd99;
	mov.b32 	%r57, 0;
$L__BB0_17:
	shl.b32 	%r48, %r57, 6;
	cvt.u64.u32 	%rd48, %r48;
	and.b64  	%rd49, %rd48, 64;
	mov.u64 	%rd50, __cudart_sin_cos_coeffs;
	add.s64 	%rd51, %rd50, %rd49;
	mul.rn.f64 	%fd100, %fd126, %fd126;
	and.b32  	%r49, %r57, 1;
	setp.eq.b32 	%p16, %r49, 1;
	selp.f64 	%fd101, 0dBDA8FF8320FD8164, 0d3DE5DB65F9785EBA, %p16;
	ld.global.nc.v2.f64 	{%fd102, %fd103}, [%rd51];
	fma.rn.f64 	%fd104, %fd101, %fd100, %fd102;
	fma.rn.f64 	%fd105, %fd104, %fd100, %fd103;
	ld.global.nc.v2.f64 	{%fd106, %fd107}, [%rd51+16];
	fma.rn.f64 	%fd108, %fd105, %fd100, %fd106;
	fma.rn.f64 	%fd109, %fd108, %fd100, %fd107;
	ld.global.nc.v2.f64 	{%fd110, %fd111}, [%rd51+32];
	fma.rn.f64 	%fd112, %fd109, %fd100, %fd110;
	fma.rn.f64 	%fd113, %fd112, %fd100, %fd111;
	fma.rn.f64 	%fd114, %fd113, %fd126, %fd126;
	fma.rn.f64 	%fd115, %fd113, %fd100, 0d3FF0000000000000;
	selp.f64 	%fd116, %fd115, %fd114, %p16;
	and.b32  	%r50, %r57, 2;
	setp.eq.s32 	%p17, %r50, 0;
	mov.f64 	%fd117, 0d0000000000000000;
	sub.f64 	%fd118, %fd117, %fd116;
	selp.f64 	%fd119, %fd116, %fd118, %p17;
	mul.f64 	%fd120, %fd18, 0d3F50624DD2F1A9FC;
	fma.rn.f64 	%fd121, %fd120, %fd119, %fd125;
	st.global.f64 	[%rd4], %fd121;
$L__BB0_18:
	ret;

}
	// .globl	_Z12update_thetaPdS_S_S_S_ii
.visible .entry _Z12update_thetaPdS_S_S_S_ii(
	.param .u64 .ptr .align 1 _Z12update_thetaPdS_S_S_S_ii_param_0,
	.param .u64 .ptr .align 1 _Z12update_thetaPdS_S_S_S_ii_param_1,
	.param .u64 .ptr .align 1 _Z12update_thetaPdS_S_S_S_ii_param_2,
	.param .u64 .ptr .align 1 _Z12update_thetaPdS_S_S_S_ii_param_3,
	.param .u64 .ptr .align 1 _Z12update_thetaPdS_S_S_S_ii_param_4,
	.param .u32 _Z12update_thetaPdS_S_S_S_ii_param_5,
	.param .u32 _Z12update_thetaPdS_S_S_S_ii_param_6
)
{
	.reg .pred 	%p<5>;
	.reg .b32 	%r<5>;
	.reg .b64 	%rd<20>;
	.reg .b64 	%fd<21>;

	ld.param.u64 	%rd2, [_Z12update_thetaPdS_S_S_S_ii_param_0];
	ld.param.u64 	%rd3, [_Z12update_thetaPdS_S_S_S_ii_param_1];
	ld.param.u64 	%rd4, [_Z12update_thetaPdS_S_S_S_ii_param_2];
	ld.param.u64 	%rd5, [_Z12update_thetaPdS_S_S_S_ii_param_3];
	ld.param.u64 	%rd6, [_Z12update_thetaPdS_S_S_S_ii_param_4];
	ld.param.u32 	%r1, [_Z12update_thetaPdS_S_S_S_ii_param_5];
	ld.param.u32 	%r2, [_Z12update_thetaPdS_S_S_S_ii_param_6];
	cvta.to.global.u64 	%rd7, %rd6;
	cvta.to.global.u64 	%rd8, %rd5;
	cvta.to.global.u64 	%rd9, %rd4;
	cvta.to.global.u64 	%rd10, %rd3;
	cvta.to.global.u64 	%rd11, %rd2;
	mov.u32 	%r3, %tid.x;
	mad.lo.s32 	%r4, %r2, %r1, %r3;
	mul.wide.s32 	%rd12, %r4, 8;
	add.s64 	%rd13, %rd11, %rd12;
	ld.global.f64 	%fd7, [%rd13];
	mul.wide.u32 	%rd14, %r3, 8;
	add.s64 	%rd15, %rd10, %rd14;
	ld.global.f64 	%fd8, [%rd15];
	add.s64 	%rd16, %rd9, %rd14;
	ld.global.f64 	%fd9, [%rd16];
	fma.rn.f64 	%fd10, %fd9, 0d4000000000000000, %fd8;
	add.s64 	%rd17, %rd8, %rd14;
	ld.global.f64 	%fd11, [%rd17];
	fma.rn.f64 	%fd12, %fd11, 0d4000000000000000, %fd10;
	add.s64 	%rd18, %rd7, %rd14;
	ld.global.f64 	%fd13, [%rd18];
	add.f64 	%fd14, %fd13, %fd12;
	mul.f64 	%fd15, %fd14, 0d3F847AE147AE147B;
	div.rn.f64 	%fd16, %fd15, 0d4018000000000000;
	add.f64 	%fd20, %fd7, %fd16;
	mul.wide.s32 	%rd19, %r2, 8;
	add.s64 	%rd1, %rd13, %rd19;
	st.global.f64 	[%rd1], %fd20;
	setp.leu.f64 	%p1, %fd20, 0d400921FB54442D18;
	@%p1 bra 	$L__BB1_3;
$L__BB1_1:
	mov.f64 	%fd17, 0d401921FB54442D18;
	sub.f64 	%fd20, %fd17, %fd20;
	setp.gt.f64 	%p2, %fd20, 0d400921FB54442D18;
	@%p2 bra 	$L__BB1_1;
	st.global.f64 	[%rd1], %fd20;
$L__BB1_3:
	setp.geu.f64 	%p3, %fd20, 0dC00921FB54442D18;
	@%p3 bra 	$L__BB1_6;
$L__BB1_4:
	add.f64 	%fd20, %fd20, 0d401921FB54442D18;
	setp.lt.f64 	%p4, %fd20, 0dC00921FB54442D18;
	@%p4 bra 	$L__BB1_4;
	st.global.f64 	[%rd1], %fd20;
$L__BB1_6:
	ret;

}
.func  (.param .align 16 .b8 func_retval0[16]) __internal_trig_reduction_slowpathd(
	.param .b64 __internal_trig_reduction_slowpathd_param_0
)
{
	.local .align 8 .b8 	__local_depot2[40];
	.reg .b64 	%SP;
	.reg .b64 	%SPL;
	.reg .pred 	%p<10>;
	.reg .b32 	%r<47>;
	.reg .b64 	%rd<74>;
	.reg .b64 	%fd<5>;

	mov.u64 	%SPL, __local_depot2;
	ld.param.f64 	%fd4, [__internal_trig_reduction_slowpathd_param_0];
	add.u64 	%rd1, %SPL, 0;
	{
	.reg .b32 %temp; 
	mov.b64 	{%temp, %r1}, %fd4;
	}
	shr.u32 	%r2, %r1, 20;
	and.b32  	%r3, %r2, 2047;
	setp.eq.s32 	%p1, %r3, 2047;
	mov.b32 	%r46, 0;
	@%p1 bra 	$L__BB2_9;
	add.s32 	%r20, %r3, -1024;
	mov.b64 	%rd20, %fd4;
	shl.b64 	%rd2, %rd20, 11;
	shr.u32 	%r4, %r20, 6;
	sub.s32 	%r45, 15, %r4;
	sub.s32 	%r21, 19, %r4;
	setp.lt.u32 	%p2, %r20, 128;
	selp.b32 	%r6, 18, %r21, %p2;
	setp.ge.s32 	%p3, %r45, %r6;
	mov.b64 	%rd70, 0;
	@%p3 bra 	$L__BB2_4;
	add.s32 	%r23, %r6, %r4;
	neg.s32 	%r43, %r23;
	or.b64  	%rd3, %rd2, -9223372036854775808;
	mov.b64 	%rd70, 0;
	mov.b32 	%r42, 0;
	mov.u64 	%rd25, __cudart_i2opi_d;
	mov.u32 	%r44, %r45;
$L__BB2_3:
	.pragma "nounroll";
	mul.wide.s32 	%rd22, %r42, 8;
	add.s64 	%rd23, %rd1, %rd22;
	mul.wide.s32 	%rd24, %r44, 8;
	add.s64 	%rd26, %rd25, %rd24;
	ld.global.nc.u64 	%rd27, [%rd26];
	{
	.reg .u32 %r0, %r1, %r2, %r3, %alo, %ahi, %blo, %bhi, %clo, %chi;
	mov.b64 	{%alo,%ahi}, %rd27;
	mov.b64 	{%blo,%bhi}, %rd3;
	mov.b64 	{%clo,%chi}, %rd70;
	mad.lo.cc.u32 	%r0, %alo, %blo, %clo;
	madc.hi.cc.u32 	%r1, %alo, %blo, %chi;
	madc.hi.u32 	%r2, %alo, %bhi, 0;
	mad.lo.cc.u32 	%r1, %alo, %bhi, %r1;
	madc.hi.cc.u32 	%r2, %ahi, %blo, %r2;
	madc.hi.u32 	%r3, %ahi, %bhi, 0;
	mad.lo.cc.u32 	%r1, %ahi, %blo, %r1;
	madc.lo.cc.u32 	%r2, %ahi, %bhi, %r2;
	addc.u32 	%r3, %r3, 0;
	mov.b64 	%rd28, {%r0,%r1};
	mov.b64 	%rd70, {%r2,%r3};
	}
	st.local.u64 	[%rd23], %rd28;
	add.s32 	%r44, %r44, 1;
	add.s32 	%r43, %r43, 1;
	add.s32 	%r42, %r42, 1;
	setp.ne.s32 	%p4, %r43, -15;
	mov.u32 	%r45, %r6;
	@%p4 bra 	$L__BB2_3;
$L__BB2_4:
	cvt.s64.s32 	%rd29, %r45;
	cvt.u64.u32 	%rd30, %r4;
	add.s64 	%rd31, %rd30, %rd29;
	shl.b64 	%rd32, %rd31, 3;
	add.s64 	%rd33, %rd1, %rd32;
	st.local.u64 	[%rd33+-120], %rd70;
	and.b32  	%r15, %r2, 63;
	ld.local.u64 	%rd72, [%rd1+16];
	ld.local.u64 	%rd71, [%rd1+24];
	setp.eq.s32 	%p5, %r15, 0;
	@%p5 bra 	$L__BB2_6;
	shl.b64 	%rd34, %rd71, %r15;
	shr.u64 	%rd35, %rd72, 1;
	xor.b32  	%r24, %r15, 63;
	shr.u64 	%rd36, %rd35, %r24;
	or.b64  	%rd71, %rd34, %rd36;
	ld.local.u64 	%rd37, [%rd1+8];
	shl.b64 	%rd38, %rd72, %r15;
	shr.u64 	%rd39, %rd37, 1;
	shr.u64 	%rd40, %rd39, %r24;
	or.b64  	%rd72, %rd38, %rd40;
$L__BB2_6:
	and.b32  	%r25, %r1, -2147483648;
	shr.u64 	%rd41, %rd71, 62;
	cvt.u32.u64 	%r26, %rd41;
	mov.b64 	{%r27, %r28}, %rd71;
	mov.b64 	{%r29, %r30}, %rd72;
	shf.l.wrap.b32 	%r31, %r30, %r27, 2;
	shf.l.wrap.b32 	%r32, %r27, %r28, 2;
	mov.b64 	%rd42, {%r31, %r32};
	shl.b64 	%rd43, %rd72, 2;
	shr.u64 	%rd44, %rd42, 63;
	cvt.u32.u64 	%r33, %rd44;
	add.s32 	%r34, %r33, %r26;
	setp.eq.s32 	%p6, %r25, 0;
	neg.s32 	%r35, %r34;
	selp.b32 	%r46, %r34, %r35, %p6;
	setp.gt.s64 	%p7, %rd42, -1;
	mov.b64 	%rd45, 0;
	{
	.reg .u32 %r0, %r1, %r2, %r3, %a0, %a1, %a2, %a3, %b0, %b1, %b2, %b3;
	mov.b64 	{%a0,%a1}, %rd45;
	mov.b64 	{%a2,%a3}, %rd45;
	mov.b64 	{%b0,%b1}, %rd43;
	mov.b64 	{%b2,%b3}, %rd42;
	sub.cc.u32 	%r0, %a0, %b0;
	subc.cc.u32 	%r1, %a1, %b1;
	subc.cc.u32 	%r2, %a2, %b2;
	subc.u32 	%r3, %a3, %b3;
	mov.b64 	%rd46, {%r0,%r1};
	mov.b64 	%rd47, {%r2,%r3};
	}
	xor.b32  	%r36, %r25, -2147483648;
	selp.b64 	%rd73, %rd42, %rd47, %p7;
	selp.b64 	%rd14, %rd43, %rd46, %p7;
	selp.b32 	%r17, %r25, %r36, %p7;
	clz.b64 	%r37, %rd73;
	cvt.u64.u32 	%rd15, %r37;
	setp.eq.s32 	%p8, %r37, 0;
	@%p8 bra 	$L__BB2_8;
	cvt.u32.u64 	%r38, %rd15;
	and.b32  	%r39, %r38, 63;
	shl.b64 	%rd48, %rd73, %r39;
	shr.u64 	%rd49, %rd14, 1;
	not.b32 	%r40, %r38;
	and.b32  	%r41, %r40, 63;
	shr.u64 	%rd50, %rd49, %r41;
	or.b64  	%rd73, %rd48, %rd50;
$L__BB2_8:
	mov.b64 	%rd51, -3958705157555305931;
	{
	.reg .u32 %r0, %r1, %r2, %r3, %alo, %ahi, %blo, %bhi;
	mov.b64 	{%alo,%ahi}, %rd73;
	mov.b64 	{%blo,%bhi}, %rd51;
	mul.lo.u32 	%r0, %alo, %blo;
	mul.hi.u32 	%r1, %alo, %blo;
	mad.lo.cc.u32 	%r1, %alo, %bhi, %r1;
	madc.hi.u32 	%r2, %alo, %bhi, 0;
	mad.lo.cc.u32 	%r1, %ahi, %blo, %r1;
	madc.hi.cc.u32 	%r2, %ahi, %blo, %r2;
	madc.hi.u32 	%r3, %ahi, %bhi, 0;
	mad.lo.cc.u32 	%r2, %ahi, %bhi, %r2;
	addc.u32 	%r3, %r3, 0;
	mov.b64 	%rd52, {%r0,%r1};
	mov.b64 	%rd53, {%r2,%r3};
	}
	setp.gt.s64 	%p9, %rd53, 0;
	{
	.reg .u32 %r0, %r1, %r2, %r3, %a0, %a1, %a2, %a3, %b0, %b1, %b2, %b3;
	mov.b64 	{%a0,%a1}, %rd52;
	mov.b64 	{%a2,%a3}, %rd53;
	mov.b64 	{%b0,%b1}, %rd52;
	mov.b64 	{%b2,%b3}, %rd53;
	add.cc.u32 	%r0, %a0, %b0;
	addc.cc.u32 	%r1, %a1, %b1;
	addc.cc.u32 	%r2, %a2, %b2;
	addc.u32 	%r3, %a3, %b3;
	mov.b64 	%rd54, {%r0,%r1};
	mov.b64 	%rd55, {%r2,%r3};
	}
	selp.b64 	%rd56, %rd55, %rd53, %p9;
	selp.s64 	%rd57, -1, 0, %p9;
	sub.s64 	%rd58, %rd57, %rd15;
	cvt.u64.u32 	%rd59, %r17;
	shl.b64 	%rd60, %rd59, 32;
	add.s64 	%rd61, %rd56, 1;
	shr.u64 	%rd62, %rd61, 10;
	add.s64 	%rd63, %rd62, 1;
	shr.u64 	%rd64, %rd63, 1;
	shl.b64 	%rd65, %rd58, 52;
	add.s64 	%rd66, %rd65, %rd64;
	add.s64 	%rd67, %rd66, 4602678819172646912;
	or.b64  	%rd68, %rd67, %rd60;
	mov.b64 	%fd4, %rd68;
$L__BB2_9:
	st.param.f64 	[func_retval0], %fd4;
	st.param.b32 	[func_retval0+8], %r46;
	ret;

}


// ===== COMPILED SASS (sm_100) =====

	.target	sm_100

	.elftype	@"ET_EXEC"


//--------------------- .note.nv.tkinfo           --------------------------
	.section	.note.nv.tkinfo,"",@"SHT_NOTE"
	.sectionflags	@"SHF_NOTE_NV_TKINFO"
	.tkinfo
        /*0018*/ 	.word	0x00000002
        /*0030*/ 	.string	""
        /*0030*/ 	.string	"ptxas"
        /*0030*/ 	.string	"Cuda compilation tools, release 13.0, V13.0.88"
        /*0030*/ 	.string	"Build cuda_13.0.r13.0/compiler.36424714_0"
        /*0030*/ 	.string	"-arch sm_100 -m 64 "



//--------------------- .note.nv.cuinfo           --------------------------
	.section	.note.nv.cuinfo,"",@"SHT_NOTE"
	.sectionflags	@"SHF_NOTE_NV_CUINFO"
        /*0018*/ 	.short	0x0002
        /*001a*/ 	.short	0x0064
        /*001c*/ 	.short	0x0082
	.zero		2


//--------------------- .nv.info                  --------------------------
	.section	.nv.info,"",@"SHT_CUDA_INFO"
	.align	4


	//----- nvinfo : EIATTR_REGCOUNT
	.align		4
        /*0000*/ 	.byte	0x04, 0x2f
        /*0002*/ 	.short	(.L_3 - .L_2)
	.align		4
.L_2:
        /*0004*/ 	.word	index@(_Z8kuramotoPiPdS0_S0_S0_iid)
        /*0008*/ 	.word	0x00000020


	//----- nvinfo : EIATTR_FRAME_SIZE
	.align		4
.L_3:
        /*000c*/ 	.byte	0x04, 0x11
        /*000e*/ 	.short	(.L_5 - .L_4)
	.align		4
.L_4:
        /*0010*/ 	.word	index@($_Z8kuramotoPiPdS0_S0_S0_iid$__internal_trig_reduction_slowpathd)
        /*0014*/ 	.word	0x00000028


	//----- nvinfo : EIATTR_FRAME_SIZE
	.align		4
.L_5:
        /*0018*/ 	.byte	0x04, 0x11
        /*001a*/ 	.short	(.L_7 - .L_6)
	.align		4
.L_6:
        /*001c*/ 	.word	index@(_Z8kuramotoPiPdS0_S0_S0_iid)
        /*0020*/ 	.word	0x00000028


	//----- nvinfo : EIATTR_REGCOUNT
	.align		4
.L_7:
        /*0024*/ 	.byte	0x04, 0x2f
        /*0026*/ 	.short	(.L_9 - .L_8)
	.align		4
.L_8:
        /*0028*/ 	.word	index@(_Z12update_thetaPdS_S_S_S_ii)
        /*002c*/ 	.word	0x0000001a


	//----- nvinfo : EIATTR_FRAME_SIZE
	.align		4
.L_9:
        /*0030*/ 	.byte	0x04, 0x11
        /*0032*/ 	.short	(.L_11 - .L_10)
	.align		4
.L_10:
        /*0034*/ 	.word	index@($__internal_0_$__cuda_sm20_div_rn_f64_full)
        /*0038*/ 	.word	0x00000000


	//----- nvinfo : EIATTR_FRAME_SIZE
	.align		4
.L_11:
        /*003c*/ 	.byte	0x04, 0x11
        /*003e*/ 	.short	(.L_13 - .L_12)
	.align		4
.L_12:
        /*0040*/ 	.word	index@(_Z12update_thetaPdS_S_S_S_ii)
        /*0044*/ 	.word	0x00000000


	//----- nvinfo : EIATTR_MIN_STACK_SIZE
	.align		4
.L_13:
        /*0048*/ 	.byte	0x04, 0x12
        /*004a*/ 	.short	(.L_15 - .L_14)
	.align		4
.L_14:
        /*004c*/ 	.word	index@(_Z12update_thetaPdS_S_S_S_ii)
        /*0050*/ 	.word	0x00000000


	//----- nvinfo : EIATTR_MIN_STACK_SIZE
	.align		4
.L_15:
        /*0054*/ 	.byte	0x04, 0x12
        /*0056*/ 	.short	(.L_17 - .L_16)
	.align		4
.L_16:
        /*0058*/ 	.word	index@(_Z8kuramotoPiPdS0_S0_S0_iid)
        /*005c*/ 	.word	0x00000028
.L_17:


//--------------------- .nv.compat                --------------------------
	.section	.nv.compat,"",@"SHT_CUDA_COMPAT_INFO"
	.align	4
        /*0000*/ 	.byte	0x02, 0x09, 0x00, 0x00, 0x02, 0x02, 0x01, 0x00, 0x02, 0x05, 0x05, 0x00, 0x03, 0x07, 0x01, 0x01
        /*0010*/ 	.byte	0x02, 0x03, 0x00, 0x00, 0x02, 0x06, 0x01, 0x00, 0x04, 0x0b, 0x08, 0x00, 0x01, 0x00, 0x00, 0x00
        /*0020*/ 	.byte	0x00, 0x00, 0x00, 0x00


//--------------------- .nv.info._Z12update_thetaPdS_S_S_S_ii --------------------------
	.section	.nv.info._Z12update_thetaPdS_S_S_S_ii,"",@"SHT_CUDA_INFO"
	.sectionflags	@""
	.align	4


	//----- nvinfo : EIATTR_CUDA_API_VERSION
	.align		4
        /*0000*/ 	.byte	0x04, 0x37
        /*0002*/ 	.short	(.L_19 - .L_18)
.L_18:
        /*0004*/ 	.word	0x00000082


	//----- nvinfo : EIATTR_KPARAM_INFO
	.align		4
.L_19:
        /*0008*/ 	.byte	0x04, 0x17
        /*000a*/ 	.short	(.L_21 - .L_20)
.L_20:
        /*000c*/ 	.word	0x00000000
        /*0010*/ 	.short	0x0006
        /*0012*/ 	.short	0x002c
        /*0014*/ 	.byte	0x00, 0xf0, 0x11, 0x00


	//----- nvinfo : EIATTR_KPARAM_INFO
	.align		4
.L_21:
        /*0018*/ 	.byte	0x04, 0x17
        /*001a*/ 	.short	(.L_23 - .L_22)
.L_22:
        /*001c*/ 	.word	0x00000000
        /*0020*/ 	.short	0x0005
        /*0022*/ 	.short	0x0028
        /*0024*/ 	.byte	0x00, 0xf0, 0x11, 0x00


	//----- nvinfo : EIATTR_KPARAM_INFO
	.align		4
.L_23:
        /*0028*/ 	.byte	0x04, 0x17
        /*002a*/ 	.short	(.L_25 - .L_24)
.L_24:
        /*002c*/ 	.word	0x00000000
        /*0030*/ 	.short	0x0004
        /*0032*/ 	.short	0x0020
        /*0034*/ 	.byte	0x00, 0xf5, 0x21, 0x00


	//----- nvinfo : EIATTR_KPARAM_INFO
	.align		4
.L_25:
        /*0038*/ 	.byte	0x04, 0x17
        /*003a*/ 	.short	(.L_27 - .L_26)
.L_26:
        /*003c*/ 	.word	0x00000000
        /*0040*/ 	.short	0x0003
        /*0042*/ 	.short	0x0018
        /*0044*/ 	.byte	0x00, 0xf5, 0x21, 0x00


	//----- nvinfo : EIATTR_KPARAM_INFO
	.align		4
.L_27:
        /*0048*/ 	.byte	0x04, 0x17
        /*004a*/ 	.short	(.L_29 - .L_28)
.L_28:
        /*004c*/ 	.word	0x00000000
        /*0050*/ 	.short	0x0002
        /*0052*/ 	.short	0x0010
        /*0054*/ 	.byte	0x00, 0xf5, 0x21, 0x00


	//----- nvinfo : EIATTR_KPARAM_INFO
	.align		4
.L_29:
        /*0058*/ 	.byte	0x04, 0x17
        /*005a*/ 	.short	(.L_31 - .L_30)
.L_30:
        /*005c*/ 	.word	0x00000000
        /*0060*/ 	.short	0x0001
        /*0062*/ 	.short	0x0008
        /*0064*/ 	.byte	0x00, 0xf5, 0x21, 0x00


	//----- nvinfo : EIATTR_KPARAM_INFO
	.align		4
.L_31:
        /*0068*/ 	.byte	0x04, 0x17
        /*006a*/ 	.short	(.L_33 - .L_32)
.L_32:
        /*006c*/ 	.word	0x00000000
        /*0070*/ 	.short	0x0000
        /*0072*/ 	.short	0x0000
        /*0074*/ 	.byte	0x00, 0xf5, 0x21, 0x00


	//----- nvinfo : EIATTR_SPARSE_MMA_MASK
	.align		4
.L_33:
        /*0078*/ 	.byte	0x03, 0x50
        /*007a*/ 	.short	0x0000


	//----- nvinfo : EIATTR_MAXREG_COUNT
	.align		4
        /*007c*/ 	.byte	0x03, 0x1b
        /*007e*/ 	.short	0x00ff


	//----- nvinfo : EIATTR_MERCURY_ISA_VERSION
	.align		4
        /*0080*/ 	.byte	0x03, 0x5f
        /*0082*/ 	.short	0x0101


	//----- nvinfo : EIATTR_VRC_CTA_INIT_COUNT
	.align		4
        /*0084*/ 	.byte	0x02, 0x4a
	.zero		1
	.zero		1


	//----- nvinfo : EIATTR_EXIT_INSTR_OFFSETS
	.align		4
        /*0088*/ 	.byte	0x04, 0x1c
        /*008a*/ 	.short	(.L_35 - .L_34)


	//   ....[0]....
.L_34:
        /*008c*/ 	.word	0x00000450


	//   ....[1]....
        /*0090*/ 	.word	0x00000640


	//----- nvinfo : EIATTR_CRS_STACK_SIZE
	.align		4
.L_35:
        /*0094*/ 	.byte	0x04, 0x1e
        /*0096*/ 	.short	(.L_37 - .L_36)
.L_36:
        /*0098*/ 	.word	0x00000000


	//----- nvinfo : EIATTR_CBANK_PARAM_SIZE
	.align		4
.L_37:
        /*009c*/ 	.byte	0x03, 0x19
        /*009e*/ 	.short	0x0030


	//----- nvinfo : EIATTR_PARAM_CBANK
	.align		4
        /*00a0*/ 	.byte	0x04, 0x0a
        /*00a2*/ 	.short	(.L_39 - .L_38)
	.align		4
.L_38:
        /*00a4*/ 	.word	index@(.nv.constant0._Z12update_thetaPdS_S_S_S_ii)
        /*00a8*/ 	.short	0x0380
        /*00aa*/ 	.short	0x0030


	//----- nvinfo : EIATTR_SW_WAR
	.align		4
.L_39:
        /*00ac*/ 	.byte	0x04, 0x36
        /*00ae*/ 	.short	(.L_41 - .L_40)
.L_40:
        /*00b0*/ 	.word	0x00000008
.L_41:


//--------------------- .nv.info._Z8kuramotoPiPdS0_S0_S0_iid --------------------------
	.section	.nv.info._Z8kuramotoPiPdS0_S0_S0_iid,"",@"SHT_CUDA_INFO"
	.sectionflags	@""
	.align	4


	//----- nvinfo : EIATTR_CUDA_API_VERSION
	.align		4
        /*0000*/ 	.byte	0x04, 0x37
        /*0002*/ 	.short	(.L_43 - .L_42)
.L_42:
        /*0004*/ 	.word	0x00000082


	//----- nvinfo : EIATTR_KPARAM_INFO
	.align		4
.L_43:
        /*0008*/ 	.byte	0x04, 0x17
        /*000a*/ 	.short	(.L_45 - .L_44)
.L_44:
        /*000c*/ 	.word	0x00000000
        /*0010*/ 	.short	0x0007
        /*0012*/ 	.short	0x0030
        /*0014*/ 	.byte	0x00, 0xf0, 0x21, 0x00


	//----- nvinfo : EIATTR_KPARAM_INFO
	.align		4
.L_45:
        /*0018*/ 	.byte	0x04, 0x17
        /*001a*/ 	.short	(.L_47 - .L_46)
.L_46:
        /*001c*/ 	.word	0x00000000
        /*0020*/ 	.short	0x0006
        /*0022*/ 	.short	0x002c
        /*0024*/ 	.byte	0x00, 0xf0, 0x11, 0x00


	//----- nvinfo : EIATTR_KPARAM_INFO
	.align		4
.L_47:
        /*0028*/ 	.byte	0x04, 0x17
        /*002a*/ 	.short	(.L_49 - .L_48)
.L_48:
        /*002c*/ 	.word	0x00000000
        /*0030*/ 	.short	0x0005
        /*0032*/ 	.short	0x0028
        /*0034*/ 	.byte	0x00, 0xf0, 0x11, 0x00


	//----- nvinfo : EIATTR_KPARAM_INFO
	.align		4
.L_49:
        /*0038*/ 	.byte	0x04, 0x17
        /*003a*/ 	.short	(.L_51 - .L_50)
.L_50:
        /*003c*/ 	.word	0x00000000
        /*0040*/ 	.short	0x0004
        /*0042*/ 	.short	0x0020
        /*0044*/ 	.byte	0x00, 0xf5, 0x21, 0x00


	//----- nvinfo : EIATTR_KPARAM_INFO
	.align		4
.L_51:
        /*0048*/ 	.byte	0x04, 0x17
        /*004a*/ 	.short	(.L_53 - .L_52)
.L_52:
        /*004c*/ 	.word	0x00000000
        /*0050*/ 	.short	0x0003
        /*0052*/ 	.short	0x0018
        /*0054*/ 	.byte	0x00, 0xf5, 0x21, 0x00


	//----- nvinfo : EIATTR_KPARAM_INFO
	.align		4
.L_53:
        /*0058*/ 	.byte	0x04, 0x17
        /*005a*/ 	.short	(.L_55 - .L_54)
.L_54:
        /*005c*/ 	.word	0x00000000
        /*0060*/ 	.short	0x0002
        /*0062*/ 	.short	0x0010
        /*0064*/ 	.byte	0x00, 0xf5, 0x21, 0x00


	//----- nvinfo : EIATTR_KPARAM_INFO
	.align		4
.L_55:
        /*0068*/ 	.byte	0x04, 0x17
        /*006a*/ 	.short	(.L_57 - .L_56)
.L_56:
        /*006c*/ 	.word	0x00000000
        /*0070*/ 	.short	0x0001
        /*0072*/ 	.short	0x0008
        /*0074*/ 	.byte	0x00, 0xf5, 0x21, 0x00


	//----- nvinfo : EIATTR_KPARAM_INFO
	.align		4
.L_57:
        /*0078*/ 	.byte	0x04, 0x17
        /*007a*/ 	.short	(.L_59 - .L_58)
.L_58:
        /*007c*/ 	.word	0x00000000
        /*0080*/ 	.short	0x0000
        /*0082*/ 	.short	0x0000
        /*0084*/ 	.byte	0x00, 0xf5, 0x21, 0x00


	//----- nvinfo : EIATTR_SPARSE_MMA_MASK
	.align		4
.L_59:
        /*0088*/ 	.byte	0x03, 0x50
        /*008a*/ 	.short	0x0000


	//----- nvinfo : EIATTR_MAXREG_COUNT
	.align		4
        /*008c*/ 	.byte	0x03, 0x1b
        /*008e*/ 	.short	0x00ff


	//----- nvinfo : EIATTR_MERCURY_ISA_VERSION
	.align		4
        /*0090*/ 	.byte	0x03, 0x5f
        /*0092*/ 	.short	0x0101


	//----- nvinfo : EIATTR_VRC_CTA_INIT_COUNT
	.align		4
        /*0094*/ 	.byte	0x02, 0x4a
	.zero		1
	.zero		1


	//----- nvinfo : EIATTR_EXIT_INSTR_OFFSETS
	.align		4
        /*0098*/ 	.byte	0x04, 0x1c
        /*009a*/ 	.short	(.L_61 - .L_60)


	//   ....[0]....
.L_60:
        /*009c*/ 	.word	0x000000d0


	//   ....[1]....
        /*00a0*/ 	.word	0x00000c90


	//   ....[2]....
        /*00a4*/ 	.word	0x000011c0


	//----- nvinfo : EIATTR_CRS_STACK_SIZE
	.align		4
.L_61:
        /*00a8*/ 	.byte	0x04, 0x1e
        /*00aa*/ 	.short	(.L_63 - .L_62)
.L_62:
        /*00ac*/ 	.word	0x00000000


	//----- nvinfo : EIATTR_CBANK_PARAM_SIZE
	.align		4
.L_63:
        /*00b0*/ 	.byte	0x03, 0x19
        /*00b2*/ 	.short	0x0038


	//----- nvinfo : EIATTR_PARAM_CBANK
	.align		4
        /*00b4*/ 	.byte	0x04, 0x0a
        /*00b6*/ 	.short	(.L_65 - .L_64)
	.align		4
.L_64:
        /*00b8*/ 	.word	index@(.nv.constant0._Z8kuramotoPiPdS0_S0_S0_iid)
        /*00bc*/ 	.short	0x0380
        /*00be*/ 	.short	0x0038


	//----- nvinfo : EIATTR_SW_WAR
	.align		4
.L_65:
        /*00c0*/ 	.byte	0x04, 0x36
        /*00c2*/ 	.short	(.L_67 - .L_66)
.L_66:
        /*00c4*/ 	.word	0x00000008
.L_67:


//--------------------- .nv.callgraph             --------------------------
	.section	.nv.callgraph,"",@"SHT_CUDA_CALLGRAPH"
	.align	4
	.sectionentsize	8
	.align		4
        /*0000*/ 	.word	0x00000000
	.align		4
        /*0004*/ 	.word	0xffffffff
	.align		4
        /*0008*/ 	.word	0x00000000
	.align		4
        /*000c*/ 	.word	0xfffffffe
	.align		4
        /*0010*/ 	.word	0x00000000
	.align		4
        /*0014*/ 	.word	0xfffffffd
	.align		4
        /*0018*/ 	.word	0x00000000
	.align		4
        /*001c*/ 	.word	0xfffffffc


//--------------------- .nv.constant4             --------------------------
	.section	.nv.constant4,"a",@progbits
	.align	8
	.align		8
.nv.constant4:
        /*0000*/ 	.dword	__cudart_i2opi_d
	.align		8
        /*0008*/ 	.dword	__cudart_sin_cos_coeffs


//--------------------- .text._Z12update_thetaPdS_S_S_S_ii --------------------------
	.section	.text._Z12update_thetaPdS_S_S_S_ii,"ax",@progbits
	.align	128
        .global         _Z12update_thetaPdS_S_S_S_ii
        .type           _Z12update_thetaPdS_S_S_S_ii,@function
        .size           _Z12update_thetaPdS_S_S_S_ii,(.L_x_34 - _Z12update_thetaPdS_S_S_S_ii)
        .other          _Z12update_thetaPdS_S_S_S_ii,@"STO_CUDA_ENTRY STV_DEFAULT"
_Z12update_thetaPdS_S_S_S_ii:
.text._Z12update_thetaPdS_S_S_S_ii:
[----:B------:R-:W-:Y:S01]  /*0000*/  LDC R1, c[0x0][0x37c] ;  /* 0x0000df00ff017b82 */ /* 0x000fe20000000800 */
[----:B------:R-:W0:Y:S07]  /*0010*/  S2R R5, SR_TID.X ;  /* 0x0000000000057919 */ /* 0x000e2e0000002100 */
[----:B------:R-:W0:Y:S01]  /*0020*/  LDC.64 R2, c[0x0][0x388] ;  /* 0x0000e200ff027b82 */ /* 0x000e220000000a00 */
[----:B------:R-:W1:Y:S07]  /*0030*/  LDCU.64 UR4, c[0x0][0x358] ;  /* 0x00006b00ff0477ac */ /* 0x000e6e0008000a00 */
[----:B------:R-:W2:Y:S08]  /*0040*/  LDC.64 R12, c[0x0][0x390] ;  /* 0x0000e400ff0c7b82 */ /* 0x000eb00000000a00 */
[----:B------:R-:W3:Y:S08]  /*0050*/  LDC.64 R10, c[0x0][0x398] ;  /* 0x0000e600ff0a7b82 */ /* 0x000ef00000000a00 */
[----:B------:R-:W4:Y:S01]  /*0060*/  LDC.64 R8, c[0x0][0x3a0] ;  /* 0x0000e800ff087b82 */ /* 0x000f220000000a00 */
[----:B0-----:R-:W-:-:S07]  /*0070*/  IMAD.WIDE.U32 R2, R5, 0x8, R2 ;  /* 0x0000000805027825 */ /* 0x001fce00078e0002 */
[----:B------:R-:W0:Y:S01]  /*0080*/  LDC.64 R14, c[0x0][0x3a8] ;  /* 0x0000ea00ff0e7b82 */ /* 0x000e220000000a00 */
[C---:B--2---:R-:W-:Y:S01]  /*0090*/  IMAD.WIDE.U32 R12, R5.reuse, 0x8, R12 ;  /* 0x00000008050c7825 */ /* 0x044fe200078e000c */
[----:B-1----:R-:W2:Y:S06]  /*00a0*/  LDG.E.64 R2, desc[UR4][R2.64] ;  /* 0x0000000402027981 */ /* 0x002eac000c1e1b00 */
[----:B------:R-:W1:Y:S01]  /*00b0*/  LDC.64 R6, c[0x0][0x380] ;  /* 0x0000e000ff067b82 */ /* 0x000e620000000a00 */
[----:B------:R-:W2:Y:S01]  /*00c0*/  LDG.E.64 R12, desc[UR4][R12.64] ;  /* 0x000000040c0c7981 */ /* 0x000ea2000c1e1b00 */
[----:B---3--:R-:W-:-:S06]  /*00d0*/  IMAD.WIDE.U32 R10, R5, 0x8, R10 ;  /* 0x00000008050a7825 */ /* 0x008fcc00078e000a */
[----:B------:R-:W3:Y:S01]  /*00e0*/  LDG.E.64 R10, desc[UR4][R10.64] ;  /* 0x000000040a0a7981 */ /* 0x000ee2000c1e1b00 */
[----:B----4-:R-:W-:-:S06]  /*00f0*/  IMAD.WIDE.U32 R8, R5, 0x8, R8 ;  /* 0x0000000805087825 */ /* 0x010fcc00078e0008 */
[----:B------:R-:W4:Y:S01]  /*0100*/  LDG.E.64 R8, desc[UR4][R8.64] ;  /* 0x0000000408087981 */ /* 0x000f22000c1e1b00 */
[----:B0-----:R-:W-:-:S04]  /*0110*/  IMAD R5, R15, R14, R5 ;  /* 0x0000000e0f057224 */ /* 0x001fc800078e0205 */
[----:B-1----:R-:W-:-:S05]  /*0120*/  IMAD.WIDE R6, R5, 0x8, R6 ;  /* 0x0000000805067825 */ /* 0x002fca00078e0206 */
[----:B------:R0:W5:Y:S01]  /*0130*/  LDG.E.64 R4, desc[UR4][R6.64] ;  /* 0x0000000406047981 */ /* 0x000162000c1e1b00 */
[----:B------:R-:W1:Y:S01]  /*0140*/  MUFU.RCP64H R15, 6 ;  /* 0x40180000000f7908 */ /* 0x000e620000001800 */
[----:B------:R-:W-:Y:S01]  /*0150*/  IMAD.MOV.U32 R18, RZ, RZ, 0x0 ;  /* 0x00000000ff127424 */ /* 0x000fe200078e00ff */
[----:B------:R-:W-:Y:S01]  /*0160*/  UMOV UR6, 0x47ae147b ;  /* 0x47ae147b00067882 */ /* 0x000fe20000000000 */
[----:B------:R-:W-:Y:S01]  /*0170*/  IMAD.MOV.U32 R19, RZ, RZ, 0x40180000 ;  /* 0x40180000ff137424 */ /* 0x000fe200078e00ff */
[----:B------:R-:W-:Y:S01]  /*0180*/  UMOV UR7, 0x3f847ae1 ;  /* 0x3f847ae100077882 */ /* 0x000fe20000000000 */
[----:B------:R-:W-:Y:S01]  /*0190*/  IMAD.MOV.U32 R14, RZ, RZ, 0x1 ;  /* 0x00000001ff0e7424 */ /* 0x000fe200078e00ff */
[----:B------:R-:W-:Y:S05]  /*01a0*/  BSSY.RECONVERGENT B0, `(.L_x_0) ;  /* 0x0000015000007945 */ /* 0x000fea0003800200 */
[----:B-1----:R-:W-:-:S08]  /*01b0*/  DFMA R16, R14, -R18, 1 ;  /* 0x3ff000000e10742b */ /* 0x002fd00000000812 */
[----:B------:R-:W-:-:S08]  /*01c0*/  DFMA R16, R16, R16, R16 ;  /* 0x000000101010722b */ /* 0x000fd00000000010 */
[----:B------:R-:W-:Y:S02]  /*01d0*/  DFMA R16, R14, R16, R14 ;  /* 0x000000100e10722b */ /* 0x000fe4000000000e */
[----:B--2---:R-:W-:-:S08]  /*01e0*/  DFMA R2, R12, 2, R2 ;  /* 0x400000000c02782b */ /* 0x004fd00000000002 */
[----:B---3--:R-:W-:Y:S02]  /*01f0*/  DFMA R2, R10, 2, R2 ;  /* 0x400000000a02782b */ /* 0x008fe40000000002 */
[----:B------:R-:W-:-:S06]  /*0200*/  DFMA R10, R16, -R18, 1 ;  /* 0x3ff00000100a742b */ /* 0x000fcc0000000812 */
[----:B----4-:R-:W-:Y:S02]  /*0210*/  DADD R2, R2, R8 ;  /* 0x0000000002027229 */ /* 0x010fe40000000008 */
[----:B------:R-:W-:-:S06]  /*0220*/  DFMA R10, R16, R10, R16 ;  /* 0x0000000a100a722b */ /* 0x000fcc0000000010 */
[----:B------:R-:W-:-:S08]  /*0230*/  DMUL R8, R2, UR6 ;  /* 0x0000000602087c28 */ /* 0x000fd00008000000 */
[----:B------:R-:W-:Y:S02]  /*0240*/  DMUL R2, R8, R10 ;  /* 0x0000000a08027228 */ /* 0x000fe40000000000 */
[----:B------:R-:W-:-:S06]  /*0250*/  FSETP.GEU.AND P1, PT, |R9|, 6.5827683646048100446e-37, PT ;  /* 0x036000000900780b */ /* 0x000fcc0003f2e200 */
[----:B------:R-:W-:-:S08]  /*0260*/  DFMA R12, R2, -6, R8 ;  /* 0xc0180000020c782b */ /* 0x000fd00000000008 */
[----:B------:R-:W-:-:S10]  /*0270*/  DFMA R2, R10, R12, R2 ;  /* 0x0000000c0a02722b */ /* 0x000fd40000000002 */
[----:B------:R-:W-:-:S05]  /*0280*/  FFMA R0, RZ, 2.375, R3 ;  /* 0x40180000ff007823 */ /* 0x000fca0000000003 */
[----:B------:R-:W-:-:S13]  /*0290*/  FSETP.GT.AND P0, PT, |R0|, 1.469367938527859385e-39, PT ;  /* 0x001000000000780b */ /* 0x000fda0003f04200 */
[----:B0-----:R-:W-:Y:S05]  /*02a0*/  @P0 BRA P1, `(.L_x_1) ;  /* 0x0000000000100947 */ /* 0x001fea0000800000 */
[----:B------:R-:W-:-:S07]  /*02b0*/  MOV R0, 0x2d0 ;  /* 0x000002d000007802 */ /* 0x000fce0000000f00 */
[----:B-----5:R-:W-:Y:S05]  /*02c0*/  CALL.REL.NOINC `($__internal_0_$__cuda_sm20_div_rn_f64_full) ;  /* 0x0000000000e07944 */ /* 0x020fea0003c00000 */
[----:B------:R-:W-:Y:S02]  /*02d0*/  IMAD.MOV.U32 R2, RZ, RZ, R12 ;  /* 0x000000ffff027224 */ /* 0x000fe400078e000c */
[----:B------:R-:W-:-:S07]  /*02e0*/  IMAD.MOV.U32 R3, RZ, RZ, R13 ;  /* 0x000000ffff037224 */ /* 0x000fce00078e000d */
.L_x_1:
[----:B------:R-:W-:Y:S05]  /*02f0*/  BSYNC.RECONVERGENT B0 ;  /* 0x0000000000007941 */ /* 0x000fea0003800200 */
.L_x_0:
[----:B------:R-:W0:Y:S01]  /*0300*/  LDC R9, c[0x0][0x3ac] ;  /* 0x0000eb00ff097b82 */ /* 0x000e220000000800 */
[----:B-----5:R-:W-:Y:S01]  /*0310*/  DADD R2, R4, R2 ;  /* 0x0000000004027229 */ /* 0x020fe20000000002 */
[----:B------:R-:W-:Y:S01]  /*0320*/  UMOV UR6, 0x54442d18 ;  /* 0x54442d1800067882 */ /* 0x000fe20000000000 */
[----:B------:R-:W-:Y:S01]  /*0330*/  UMOV UR7, 0x400921fb ;  /* 0x400921fb00077882 */ /* 0x000fe20000000000 */
[----:B------:R-:W-:Y:S05]  /*0340*/  BSSY.RECONVERGENT B0, `(.L_x_2) ;  /* 0x000000d000007945 */ /* 0x000fea0003800200 */
[----:B------:R-:W-:Y:S01]  /*0350*/  DSETP.GT.AND P0, PT, R2, UR6, PT ;  /* 0x0000000602007e2a */ /* 0x000fe2000bf04000 */
[----:B0-----:R-:W-:-:S05]  /*0360*/  IMAD.WIDE R6, R9, 0x8, R6 ;  /* 0x0000000809067825 */ /* 0x001fca00078e0206 */
[----:B------:R0:W-:Y:S08]  /*0370*/  STG.E.64 desc[UR4][R6.64], R2 ;  /* 0x0000000206007986 */ /* 0x0001f0000c101b04 */
[----:B------:R-:W-:Y:S05]  /*0380*/  @!P0 BRA `(.L_x_3) ;  /* 0x0000000000208947 */ /* 0x000fea0003800000 */
[----:B------:R-:W-:Y:S01]  /*0390*/  BSSY.RECONVERGENT B1, `(.L_x_4) ;  /* 0x0000006000017945 */ /* 0x000fe20003800200 */
[----:B------:R-:W-:Y:S01]  /*03a0*/  IMAD.MOV.U32 R4, RZ, RZ, 0x54442d18 ;  /* 0x54442d18ff047424 */ /* 0x000fe200078e00ff */
[----:B------:R-:W-:-:S07]  /*03b0*/  MOV R5, 0x401921fb ;  /* 0x401921fb00057802 */ /* 0x000fce0000000f00 */
.L_x_5:
[----:B0-----:R-:W-:-:S08]  /*03c0*/  DADD R2, -R2, R4 ;  /* 0x0000000002027229 */ /* 0x001fd00000000104 */
[----:B------:R-:W-:-:S14]  /*03d0*/  DSETP.GT.AND P0, PT, R2, UR6, PT ;  /* 0x0000000602007e2a */ /* 0x000fdc000bf04000 */
[----:B------:R-:W-:Y:S05]  /*03e0*/  @P0 BRA `(.L_x_5) ;  /* 0xfffffffc00f40947 */ /* 0x000fea000383ffff */
[----:B------:R-:W-:Y:S05]  /*03f0*/  BSYNC.RECONVERGENT B1 ;  /* 0x0000000000017941 */ /* 0x000fea0003800200 */
.L_x_4:
[----:B------:R1:W-:Y:S02]  /*0400*/  STG.E.64 desc[UR4][R6.64], R2 ;  /* 0x0000000206007986 */ /* 0x0003e4000c101b04 */
.L_x_3:
[----:B------:R-:W-:Y:S05]  /*0410*/  BSYNC.RECONVERGENT B0 ;  /* 0x0000000000007941 */ /* 0x000fea0003800200 */
.L_x_2:
[----:B------:R-:W-:Y:S01]  /*0420*/  UMOV UR8, 0x54442d18 ;  /* 0x54442d1800087882 */ /* 0x000fe20000000000 */
[----:B------:R-:W-:Y:S02]  /*0430*/  UMOV UR9, 0x400921fb ;  /* 0x400921fb00097882 */ /* 0x000fe40000000000 */
[----:B------:R-:W-:-:S14]  /*0440*/  DSETP.GEU.AND P0, PT, R2, -UR8, PT ;  /* 0x8000000802007e2a */ /* 0x000fdc000bf0e000 */
[----:B------:R-:W-:Y:S05]  /*0450*/  @P0 EXIT ;  /* 0x000000000000094d */ /* 0x000fea0003800000 */
[----:B------:R-:W-:Y:S01]  /*0460*/  UMOV UR6, 0x7f3321d2 ;  /* 0x7f3321d200067882 */ /* 0x000fe20000000000 */
[----:B------:R-:W-:Y:S01]  /*0470*/  UMOV UR7, 0x4032d97c ;  /* 0x4032d97c00077882 */ /* 0x000fe20000000000 */
[----:B------:R-:W-:Y:S01]  /*0480*/  BSSY.RECONVERGENT B0, `(.L_x_6) ;  /* 0x0000012000007945 */ /* 0x000fe20003800200 */
[----:B------:R-:W-:Y:S01]  /*0490*/  DADD R4, R2, UR6 ;  /* 0x0000000602047e29 */ /* 0x000fe20008000000 */
[----:B------:R-:W-:-:S07]  /*04a0*/  PLOP3.LUT P0, PT, PT, PT, PT, 0x80, 0x8 ;  /* 0x000000000008781c */ /* 0x000fce0003f0f070 */
[----:B------:R-:W-:-:S14]  /*04b0*/  DSETP.GEU.AND P1, PT, R4, -UR8, PT ;  /* 0x8000000804007e2a */ /* 0x000fdc000bf2e000 */
[----:B------:R-:W-:Y:S05]  /*04c0*/  @P1 BRA `(.L_x_7) ;  /* 0x0000000000341947 */ /* 0x000fea0003800000 */
[----:B------:R-:W-:Y:S01]  /*04d0*/  BSSY.RECONVERGENT B1, `(.L_x_8) ;  /* 0x000000b000017945 */ /* 0x000fe20003800200 */
[----:B------:R-:W-:Y:S02]  /*04e0*/  IMAD.MOV.U32 R8, RZ, RZ, 0x54442d18 ;  /* 0x54442d18ff087424 */ /* 0x000fe400078e00ff */
[----:B------:R-:W-:Y:S02]  /*04f0*/  IMAD.MOV.U32 R9, RZ, RZ, 0x401921fb ;  /* 0x401921fbff097424 */ /* 0x000fe400078e00ff */
[----:B------:R-:W-:Y:S02]  /*0500*/  IMAD.MOV.U32 R4, RZ, RZ, -0x1644588b ;  /* 0xe9bba775ff047424 */ /* 0x000fe400078e00ff */
[----:B------:R-:W-:-:S07]  /*0510*/  IMAD.MOV.U32 R5, RZ, RZ, 0x4035fdbb ;  /* 0x4035fdbbff057424 */ /* 0x000fce00078e00ff */
.L_x_9:
[----:B01----:R-:W-:-:S08]  /*0520*/  DADD R2, R2, R8 ;  /* 0x0000000002027229 */ /* 0x003fd00000000008 */
[----:B------:R-:W-:-:S08]  /*0530*/  DADD R2, R2, R8 ;  /* 0x0000000002027229 */ /* 0x000fd00000000008 */
[----:B------:R-:W-:-:S08]  /*0540*/  DADD R2, R2, R8 ;  /* 0x0000000002027229 */ /* 0x000fd00000000008 */
[----:B------:R-:W-:-:S08]  /*0550*/  DADD R2, R2, R8 ;  /* 0x0000000002027229 */ /* 0x000fd00000000008 */
[----:B------:R-:W-:-:S14]  /*0560*/  DSETP.GEU.AND P0, PT, R2, -R4, PT ;  /* 0x800000040200722a */ /* 0x000fdc0003f0e000 */
[----:B------:R-:W-:Y:S05]  /*0570*/  @!P0 BRA `(.L_x_9) ;  /* 0xfffffffc00e88947 */ /* 0x000fea000383ffff */
[----:B------:R-:W-:Y:S05]  /*0580*/  BSYNC.RECONVERGENT B1 ;  /* 0x0000000000017941 */ /* 0x000fea0003800200 */
.L_x_8:
[----:B------:R-:W-:-:S13]  /*0590*/  PLOP3.LUT P0, PT, PT, PT, PT, 0x8, 0x80 ;  /* 0x000000000080781c */ /* 0x000fda0003f0e170 */
.L_x_7:
[----:B------:R-:W-:Y:S05]  /*05a0*/  BSYNC.RECONVERGENT B0 ;  /* 0x0000000000007941 */ /* 0x000fea0003800200 */
.L_x_6:
[----:B------:R-:W-:Y:S01]  /*05b0*/  UMOV UR6, 0x54442d18 ;  /* 0x54442d1800067882 */ /* 0x000fe20000000000 */
[----:B------:R-:W-:Y:S02]  /*05c0*/  UMOV UR7, 0x401921fb ;  /* 0x401921fb00077882 */ /* 0x000fe40000000000 */
[----:B------:R-:W-:-:S08]  /*05d0*/  DADD R4, R2, UR6 ;  /* 0x0000000602047e29 */ /* 0x000fd00008000000 */
[----:B------:R-:W-:-:S14]  /*05e0*/  DSETP.GEU.AND P1, PT, R4, -UR8, PT ;  /* 0x8000000804007e2a */ /* 0x000fdc000bf2e000 */
[----:B------:R-:W-:Y:S01]  /*05f0*/  @!P1 PLOP3.LUT P0, PT, PT, PT, PT, 0x8, 0x80 ;  /* 0x000000000080981c */ /* 0x000fe20003f0e170 */
[----:B01----:R-:W-:-:S12]  /*0600*/  @!P1 DADD R2, R4, UR6 ;  /* 0x0000000604029e29 */ /* 0x003fd80008000000 */
[----:B------:R-:W-:-:S14]  /*0610*/  DSETP.LT.OR P0, PT, R2, -UR8, P0 ;  /* 0x8000000802007e2a */ /* 0x000fdc0008701400 */
[----:B------:R-:W-:-:S07]  /*0620*/  @P0 DADD R2, R2, UR6 ;  /* 0x0000000602020e29 */ /* 0x000fce0008000000 */
[----:B------:R-:W-:Y:S01]  /*0630*/  STG.E.64 desc[UR4][R6.64], R2 ;  /* 0x0000000206007986 */ /* 0x000fe2000c101b04 */
[----:B------:R-:W-:Y:S05]  /*0640*/  EXIT ;  /* 0x000000000000794d */ /* 0x000fea0003800000 */
        .weak           $__internal_0_$__cuda_sm20_div_rn_f64_full
        .type           $__internal_0_$__cuda_sm20_div_rn_f64_full,@function
        .size           $__internal_0_$__cuda_sm20_div_rn_f64_full,(.L_x_34 - $__internal_0_$__cuda_sm20_div_rn_f64_full)
$__internal_0_$__cuda_sm20_div_rn_f64_full:
[----:B------:R-:W-:Y:S01]  /*0650*/  MOV R3, 0x3ff80000 ;  /* 0x3ff8000000037802 */ /* 0x000fe20000000f00 */
[----:B------:R-:W-:Y:S01]  /*0660*/  IMAD.MOV.U32 R2, RZ, RZ, 0x0 ;  /* 0x00000000ff027424 */ /* 0x000fe200078e00ff */
[----:B------:R-:W-:Y:S01]  /*0670*/  FSETP.GEU.AND P1, PT, |R9|, 1.469367938527859385e-39, PT ;  /* 0x001000000900780b */ /* 0x000fe20003f2e200 */
[----:B------:R-:W-:Y:S01]  /*0680*/  IMAD.MOV.U32 R10, RZ, RZ, 0x1 ;  /* 0x00000001ff0a7424 */ /* 0x000fe200078e00ff */
[----:B------:R-:W0:Y:S01]  /*0690*/  MUFU.RCP64H R11, R3 ;  /* 0x00000003000b7308 */ /* 0x000e220000001800 */
[----:B------:R-:W-:Y:S01]  /*06a0*/  IMAD.MOV.U32 R21, RZ, RZ, 0x40100000 ;  /* 0x40100000ff157424 */ /* 0x000fe200078e00ff */
[----:B------:R-:W-:Y:S03]  /*06b0*/  BSSY.RECONVERGENT B1, `(.L_x_10) ;  /* 0x0000045000017945 */ /* 0x000fe60003800200 */
[----:B------:R-:W-:Y:S01]  /*06c0*/  VIADD R23, R21, 0xffffffff ;  /* 0xffffffff15177836 */ /* 0x000fe20000000000 */
[----:B0-----:R-:W-:-:S08]  /*06d0*/  DFMA R12, R10, -R2, 1 ;  /* 0x3ff000000a0c742b */ /* 0x001fd00000000802 */
[----:B------:R-:W-:Y:S01]  /*06e0*/  DFMA R14, R12, R12, R12 ;  /* 0x0000000c0c0e722b */ /* 0x000fe2000000000c */
[----:B------:R-:W-:Y:S01]  /*06f0*/  LOP3.LUT R12, R9, 0x7ff00000, RZ, 0xc0, !PT ;  /* 0x7ff00000090c7812 */ /* 0x000fe200078ec0ff */
[----:B------:R-:W-:-:S03]  /*0700*/  IMAD.MOV.U32 R13, RZ, RZ, 0x1ca00000 ;  /* 0x1ca00000ff0d7424 */ /* 0x000fc600078e00ff */
[----:B------:R-:W-:-:S03]  /*0710*/  ISETP.GE.U32.AND P0, PT, R12, 0x40100000, PT ;  /* 0x401000000c00780c */ /* 0x000fc60003f06070 */
[----:B------:R-:W-:Y:S01]  /*0720*/  DFMA R16, R10, R14, R10 ;  /* 0x0000000e0a10722b */ /* 0x000fe2000000000a */
[----:B------:R-:W-:Y:S01]  /*0730*/  MOV R20, R12 ;  /* 0x0000000c00147202 */ /* 0x000fe20000000f00 */
[----:B------:R-:W-:Y:S01]  /*0740*/  IMAD.MOV.U32 R10, RZ, RZ, R8 ;  /* 0x000000ffff0a7224 */ /* 0x000fe200078e0008 */
[----:B------:R-:W-:-:S04]  /*0750*/  SEL R13, R13, 0x63400000, !P0 ;  /* 0x634000000d0d7807 */ /* 0x000fc80004000000 */
[C-C-:B------:R-:W-:Y:S01]  /*0760*/  @!P1 LOP3.LUT R14, R13.reuse, 0x80000000, R9.reuse, 0xf8, !PT ;  /* 0x800000000d0e9812 */ /* 0x140fe200078ef809 */
[----:B------:R-:W-:Y:S01]  /*0770*/  DFMA R18, R16, -R2, 1 ;  /* 0x3ff000001012742b */ /* 0x000fe20000000802 */
[----:B------:R-:W-:Y:S02]  /*0780*/  LOP3.LUT R11, R13, 0x800fffff, R9, 0xf8, !PT ;  /* 0x800fffff0d0b7812 */ /* 0x000fe400078ef809 */
[----:B------:R-:W-:Y:S01]  /*0790*/  @!P1 LOP3.LUT R15, R14, 0x100000, RZ, 0xfc, !PT ;  /* 0x001000000e0f9812 */ /* 0x000fe200078efcff */
[----:B------:R-:W-:-:S06]  /*07a0*/  @!P1 IMAD.MOV.U32 R14, RZ, RZ, RZ ;  /* 0x000000ffff0e9224 */ /* 0x000fcc00078e00ff */
[----:B------:R-:W-:Y:S02]  /*07b0*/  @!P1 DFMA R10, R10, 2, -R14 ;  /* 0x400000000a0a982b */ /* 0x000fe4000000080e */
[----:B------:R-:W-:-:S08]  /*07c0*/  DFMA R14, R16, R18, R16 ;  /* 0x00000012100e722b */ /* 0x000fd00000000010 */
[----:B------:R-:W-:Y:S01]  /*07d0*/  @!P1 LOP3.LUT R20, R11, 0x7ff00000, RZ, 0xc0, !PT ;  /* 0x7ff000000b149812 */ /* 0x000fe200078ec0ff */
[----:B------:R-:W-:-:S04]  /*07e0*/  DMUL R18, R14, R10 ;  /* 0x0000000a0e127228 */ /* 0x000fc80000000000 */
[----:B------:R-:W-:-:S04]  /*07f0*/  VIADD R22, R20, 0xffffffff ;  /* 0xffffffff14167836 */ /* 0x000fc80000000000 */
[----:B------:R-:W-:Y:S01]  /*0800*/  DFMA R16, R18, -R2, R10 ;  /* 0x800000021210722b */ /* 0x000fe2000000000a */
[----:B------:R-:W-:-:S04]  /*0810*/  ISETP.GT.U32.AND P0, PT, R22, 0x7feffffe, PT ;  /* 0x7feffffe1600780c */ /* 0x000fc80003f04070 */
[----:B------:R-:W-:-:S03]  /*0820*/  ISETP.GT.U32.OR P0, PT, R23, 0x7feffffe, P0 ;  /* 0x7feffffe1700780c */ /* 0x000fc60000704470 */
[----:B------:R-:W-:-:S10]  /*0830*/  DFMA R14, R14, R16, R18 ;  /* 0x000000100e0e722b */ /* 0x000fd40000000012 */
[----:B------:R-:W-:Y:S05]  /*0840*/  @P0 BRA `(.L_x_11) ;  /* 0x0000000000680947 */ /* 0x000fea0003800000 */
[----:B------:R-:W-:Y:S02]  /*0850*/  IMAD.MOV.U32 R9, RZ, RZ, 0x40100000 ;  /* 0x40100000ff097424 */ /* 0x000fe400078e00ff */
[----:B------:R-:W-:-:S03]  /*0860*/  IMAD.MOV.U32 R8, RZ, RZ, RZ ;  /* 0x000000ffff087224 */ /* 0x000fc600078e00ff */
[----:B------:R-:W-:-:S04]  /*0870*/  VIADDMNMX R12, R12, -R9, 0xb9600000, !PT ;  /* 0xb96000000c0c7446 */ /* 0x000fc80007800909 */
[----:B------:R-:W-:-:S04]  /*0880*/  VIMNMX R12, PT, PT, R12, 0x46a00000, PT ;  /* 0x46a000000c0c7848 */ /* 0x000fc80003fe0100 */
[----:B------:R-:W-:-:S05]  /*0890*/  IADD3 R16, PT, PT, -R13, R12, RZ ;  /* 0x0000000c0d107210 */ /* 0x000fca0007ffe1ff */
[----:B------:R-:W-:-:S06]  /*08a0*/  VIADD R9, R16, 0x7fe00000 ;  /* 0x7fe0000010097836 */ /* 0x000fcc0000000000 */
[----:B------:R-:W-:-:S10]  /*08b0*/  DMUL R12, R14, R8 ;  /* 0x000000080e0c7228 */ /* 0x000fd40000000000 */
[----:B------:R-:W-:-:S13]  /*08c0*/  FSETP.GTU.AND P0, PT, |R13|, 1.469367938527859385e-39, PT ;  /* 0x001000000d00780b */ /* 0x000fda0003f0c200 */
[----:B------:R-:W-:Y:S05]  /*08d0*/  @P0 BRA `(.L_x_12) ;  /* 0x0000000000880947 */ /* 0x000fea0003800000 */
[----:B------:R-:W-:Y:S01]  /*08e0*/  DFMA R2, R14, -R2, R10 ;  /* 0x800000020e02722b */ /* 0x000fe2000000000a */
[----:B------:R-:W-:-:S09]  /*08f0*/  IMAD.MOV.U32 R8, RZ, RZ, RZ ;  /* 0x000000ffff087224 */ /* 0x000fd200078e00ff */
[C---:B------:R-:W-:Y:S02]  /*0900*/  FSETP.NEU.AND P0, PT, R3.reuse, RZ, PT ;  /* 0x000000ff0300720b */ /* 0x040fe40003f0d000 */
[----:B------:R-:W-:-:S04]  /*0910*/  LOP3.LUT R2, R3, 0x40180000, RZ, 0x3c, !PT ;  /* 0x4018000003027812 */ /* 0x000fc800078e3cff */
[----:B------:R-:W-:-:S04]  /*0920*/  LOP3.LUT R11, R2, 0x80000000, RZ, 0xc0, !PT ;  /* 0x80000000020b7812 */ /* 0x000fc800078ec0ff */
[----:B------:R-:W-:-:S03]  /*0930*/  LOP3.LUT R9, R11, R9, RZ, 0xfc, !PT ;  /* 0x000000090b097212 */ /* 0x000fc600078efcff */
[----:B------:R-:W-:Y:S05]  /*0940*/  @!P0 BRA `(.L_x_12) ;  /* 0x00000000006c8947 */ /* 0x000fea0003800000 */
[----:B------:R-:W-:Y:S01]  /*0950*/  IMAD.MOV R3, RZ, RZ, -R16 ;  /* 0x000000ffff037224 */ /* 0x000fe200078e0a10 */
[----:B------:R-:W-:Y:S01]  /*0960*/  MOV R2, RZ ;  /* 0x000000ff00027202 */ /* 0x000fe20000000f00 */
[----:B------:R-:W-:-:S05]  /*0970*/  DMUL.RP R8, R14, R8 ;  /* 0x000000080e087228 */ /* 0x000fca0000008000 */
[----:B------:R-:W-:-:S05]  /*0980*/  DFMA R2, R12, -R2, R14 ;  /* 0x800000020c02722b */ /* 0x000fca000000000e */
[----:B------:R-:W-:Y:S02]  /*0990*/  LOP3.LUT R11, R9, R11, RZ, 0x3c, !PT ;  /* 0x0000000b090b7212 */ /* 0x000fe400078e3cff */
[----:B------:R-:W-:-:S04]  /*09a0*/  IADD3 R2, PT, PT, -R16, -0x43300000, RZ ;  /* 0xbcd0000010027810 */ /* 0x000fc80007ffe1ff */
[----:B------:R-:W-:-:S04]  /*09b0*/  FSETP.NEU.AND P0, PT, |R3|, R2, PT ;  /* 0x000000020300720b */ /* 0x000fc80003f0d200 */
[----:B------:R-:W-:Y:S02]  /*09c0*/  FSEL R12, R8, R12, !P0 ;  /* 0x0000000c080c7208 */ /* 0x000fe40004000000 */
[----:B------:R-:W-:Y:S01]  /*09d0*/  FSEL R13, R11, R13, !P0 ;  /* 0x0000000d0b0d7208 */ /* 0x000fe20004000000 */
[----:B------:R-:W-:Y:S06]  /*09e0*/  BRA `(.L_x_12) ;  /* 0x0000000000447947 */ /* 0x000fec0003800000 */
.L_x_11:
[----:B------:R-:W-:-:S14]  /*09f0*/  DSETP.NAN.AND P0, PT, R8, R8, PT ;  /* 0x000000080800722a */ /* 0x000fdc0003f08000 */
[----:B------:R-:W-:Y:S05]  /*0a00*/  @P0 BRA `(.L_x_13) ;  /* 0x0000000000340947 */ /* 0x000fea0003800000 */
[----:B------:R-:W-:Y:S01]  /*0a10*/  ISETP.NE.AND P0, PT, R20, R21, PT ;  /* 0x000000151400720c */ /* 0x000fe20003f05270 */
[----:B------:R-:W-:Y:S02]  /*0a20*/  IMAD.MOV.U32 R12, RZ, RZ, 0x0 ;  /* 0x00000000ff0c7424 */ /* 0x000fe400078e00ff */
[----:B------:R-:W-:-:S10]  /*0a30*/  IMAD.MOV.U32 R13, RZ, RZ, -0x80000 ;  /* 0xfff80000ff0d7424 */ /* 0x000fd400078e00ff */
[----:B------:R-:W-:Y:S05]  /*0a40*/  @!P0 BRA `(.L_x_12) ;  /* 0x00000000002c8947 */ /* 0x000fea0003800000 */
[----:B------:R-:W-:Y:S02]  /*0a50*/  ISETP.NE.AND P0, PT, R20, 0x7ff00000, PT ;  /* 0x7ff000001400780c */ /* 0x000fe40003f05270 */
[----:B------:R-:W-:Y:S02]  /*0a60*/  LOP3.LUT R8, R9, 0x40180000, RZ, 0x3c, !PT ;  /* 0x4018000009087812 */ /* 0x000fe400078e3cff */
[----:B------:R-:W-:Y:S02]  /*0a70*/  ISETP.EQ.OR P0, PT, R21, RZ, !P0 ;  /* 0x000000ff1500720c */ /* 0x000fe40004702670 */
[----:B------:R-:W-:-:S11]  /*0a80*/  LOP3.LUT R13, R8, 0x80000000, RZ, 0xc0, !PT ;  /* 0x80000000080d7812 */ /* 0x000fd600078ec0ff */
[----:B------:R-:W-:Y:S01]  /*0a90*/  @P0 LOP3.LUT R2, R13, 0x7ff00000, RZ, 0xfc, !PT ;  /* 0x7ff000000d020812 */ /* 0x000fe200078efcff */
[----:B------:R-:W-:Y:S02]  /*0aa0*/  @!P0 IMAD.MOV.U32 R12, RZ, RZ, RZ ;  /* 0x000000ffff0c8224 */ /* 0x000fe400078e00ff */
[----:B------:R-:W-:Y:S01]  /*0ab0*/  @P0 IMAD.MOV.U32 R12, RZ, RZ, RZ ;  /* 0x000000ffff0c0224 */ /* 0x000fe200078e00ff */
[----:B------:R-:W-:Y:S01]  /*0ac0*/  @P0 MOV R13, R2 ;  /* 0x00000002000d0202 */ /* 0x000fe20000000f00 */
[----:B------:R-:W-:Y:S06]  /*0ad0*/  BRA `(.L_x_12) ;  /* 0x0000000000087947 */ /* 0x000fec0003800000 */
.L_x_13:
[----:B------:R-:W-:Y:S01]  /*0ae0*/  LOP3.LUT R13, R9, 0x80000, RZ, 0xfc, !PT ;  /* 0x00080000090d7812 */ /* 0x000fe200078efcff */
[----:B------:R-:W-:-:S07]  /*0af0*/  IMAD.MOV.U32 R12, RZ, RZ, R8 ;  /* 0x000000ffff0c7224 */ /* 0x000fce00078e0008 */
.L_x_12:
[----:B------:R-:W-:Y:S05]  /*0b00*/  BSYNC.RECONVERGENT B1 ;  /* 0x0000000000017941 */ /* 0x000fea0003800200 */
.L_x_10:
[----:B------:R-:W-:Y:S02]  /*0b10*/  IMAD.MOV.U32 R2, RZ, RZ, R0 ;  /* 0x000000ffff027224 */ /* 0x000fe400078e0000 */
[----:B------:R-:W-:-:S04]  /*0b20*/  IMAD.MOV.U32 R3, RZ, RZ, 0x0 ;  /* 0x00000000ff037424 */ /* 0x000fc800078e00ff */
[----:B------:R-:W-:Y:S05]  /*0b30*/  RET.REL.NODEC R2 `(_Z12update_thetaPdS_S_S_S_ii) ;  /* 0xfffffff402307950 */ /* 0x000fea0003c3ffff */
.L_x_14:
[----:B------:R-:W-:-:S00]  /*0b40*/  BRA `(.L_x_14) ;  /* 0xfffffffc00fc7947 */ /* 0x000fc0000383ffff */
[----:B------:R-:W-:-:S00]  /*0b50*/  NOP ;  /* 0x0000000000007918 */ /* 0x000fc00000000000 */
        /* <DEDUP_REMOVED lines=10> */
.L_x_34:


//--------------------- .text._Z8kuramotoPiPdS0_S0_S0_iid --------------------------
	.section	.text._Z8kuramotoPiPdS0_S0_S0_iid,"ax",@progbits
	.align	128
        .global         _Z8kuramotoPiPdS0_S0_S0_iid
        .type           _Z8kuramotoPiPdS0_S0_S0_iid,@function
        .size           _Z8kuramotoPiPdS0_S0_S0_iid,(.L_x_35 - _Z8kuramotoPiPdS0_S0_S0_iid)
        .other          _Z8kuramotoPiPdS0_S0_S0_iid,@"STO_CUDA_ENTRY STV_DEFAULT"
_Z8kuramotoPiPdS0_S0_S0_iid:
.text._Z8kuramotoPiPdS0_S0_S0_iid:
[----:B------:R-:W0:Y:S01]  /*0000*/  LDC R1, c[0x0][0x37c] ;  /* 0x0000df00ff017b82 */ /* 0x000e220000000800 */
[----:B------:R-:W1:Y:S07]  /*0010*/  S2R R0, SR_TID.X ;  /* 0x0000000000007919 */ /* 0x000e6e0000002100 */
[----:B------:R-:W1:Y:S01]  /*0020*/  LDC.64 R2, c[0x0][0x390] ;  /* 0x0000e400ff027b82 */ /* 0x000e620000000a00 */
[----:B------:R-:W2:Y:S01]  /*0030*/  LDCU.64 UR12, c[0x0][0x358] ;  /* 0x00006b00ff0c77ac */ /* 0x000ea20008000a00 */
[----:B0-----:R-:W-:Y:S01]  /*0040*/  VIADD R1, R1, 0xffffffd8 ;  /* 0xffffffd801017836 */ /* 0x001fe20000000000 */
[----:B------:R-:W0:Y:S05]  /*0050*/  LDCU UR8, c[0x0][0x3a8] ;  /* 0x00007500ff0877ac */ /* 0x000e2a0008000800 */
[----:B------:R-:W3:Y:S01]  /*0060*/  LDC.64 R6, c[0x0][0x398] ;  /* 0x0000e600ff067b82 */ /* 0x000ee20000000a00 */
[----:B-1----:R-:W-:-:S05]  /*0070*/  IMAD.WIDE.U32 R2, R0, 0x8, R2 ;  /* 0x0000000800027825 */ /* 0x002fca00078e0002 */
[----:B--2---:R-:W2:Y:S01]  /*0080*/  LDG.E.64 R20, desc[UR12][R2.64] ;  /* 0x0000000c02147981 */ /* 0x004ea2000c1e1b00 */
[----:B0-----:R-:W-:Y:S01]  /*0090*/  UISETP.GE.AND UP0, UPT, UR8, 0x1, UPT ;  /* 0x000000010800788c */ /* 0x001fe2000bf06270 */
[----:B---3--:R-:W-:-:S05]  /*00a0*/  IMAD.WIDE.U32 R6, R0, 0x8, R6 ;  /* 0x0000000800067825 */ /* 0x008fca00078e0006 */
[----:B------:R-:W-:Y:S01]  /*00b0*/  PLOP3.LUT P0, PT, PT, PT, UP0, 0x80, 0x8 ;  /* 0x000000000008781c */ /* 0x000fe20003f0f008 */
[----:B--2---:R0:W-:-:S12]  /*00c0*/  STG.E.64 desc[UR12][R6.64], R20 ;  /* 0x0000001406007986 */ /* 0x0041d8000c101b0c */
[----:B------:R-:W-:Y:S05]  /*00d0*/  @!P0 EXIT ;  /* 0x000000000000894d */ /* 0x000fea0003800000 */
[----:B------:R-:W1:Y:S01]  /*00e0*/  LDCU UR6, c[0x0][0x3ac] ;  /* 0x00007580ff0677ac */ /* 0x000e620008000800 */
[----:B------:R-:W-:Y:S01]  /*00f0*/  IMAD.MOV.U32 R9, RZ, RZ, RZ ;  /* 0x000000ffff097224 */ /* 0x000fe200078e00ff */
[----:B------:R-:W-:Y:S02]  /*0100*/  UISETP.NE.AND UP0, UPT, UR8, 0x1, UPT ;  /* 0x000000010800788c */ /* 0x000fe4000bf05270 */
[----:B-1----:R-:W-:-:S07]  /*0110*/  UIMAD UR6, UR8, UR6, URZ ;  /* 0x00000006080672a4 */ /* 0x002fce000f8e02ff */
[----:B------:R-:W-:Y:S05]  /*0120*/  BRA.U !UP0, `(.L_x_15) ;  /* 0x0000000908cc7547 */ /* 0x000fea000b800000 */
[----:B------:R-:W1:Y:S01]  /*0130*/  LDC.64 R4, c[0x0][0x380] ;  /* 0x0000e000ff047b82 */ /* 0x000e620000000a00 */
[----:B------:R-:W2:Y:S01]  /*0140*/  LDCU.64 UR4, c[0x0][0x3a0] ;  /* 0x00007400ff0477ac */ /* 0x000ea20008000a00 */
[C---:B------:R-:W-:Y:S01]  /*0150*/  VIADD R2, R0.reuse, UR8 ;  /* 0x0000000800027c36 */ /* 0x040fe20008000000 */
[----:B------:R-:W-:Y:S01]  /*0160*/  USHF.L.U32 UR10, UR8, 0x1, URZ ;  /* 0x00000001080a7899 */ /* 0x000fe200080006ff */
[----:B------:R-:W3:Y:S01]  /*0170*/  LDCU.64 UR16, c[0x0][0x3b0] ;  /* 0x00007600ff1077ac */ /* 0x000ee20008000a00 */
[----:B------:R-:W4:Y:S01]  /*0180*/  LDCU.64 UR14, c[0x0][0x388] ;  /* 0x00007100ff0e77ac */ /* 0x000f220008000a00 */
[----:B------:R-:W0:Y:S01]  /*0190*/  LDCU.64 UR20, c[0x4][0x8] ;  /* 0x01000100ff1477ac */ /* 0x000e220008000a00 */
[----:B--2---:R-:W-:Y:S02]  /*01a0*/  UIADD3 UR9, UP0, UPT, UR4, 0x8, URZ ;  /* 0x0000000804097890 */ /* 0x004fe4000ff1e0ff */
[----:B------:R-:W-:Y:S02]  /*01b0*/  ULOP3.LUT UR4, UR8, 0x7ffffffe, URZ, 0xc0, !UPT ;  /* 0x7ffffffe08047892 */ /* 0x000fe4000f8ec0ff */
[----:B------:R-:W-:Y:S01]  /*01c0*/  UIADD3.X UR5, UPT, UPT, URZ, UR5, URZ, UP0, !UPT ;  /* 0x00000005ff057290 */ /* 0x000fe200087fe4ff */
[----:B-1----:R-:W-:Y:S01]  /*01d0*/  IMAD.WIDE.U32 R4, R0, 0x4, R4 ;  /* 0x0000000400047825 */ /* 0x002fe200078e0004 */
[----:B------:R-:W-:Y:S01]  /*01e0*/  UIADD3 UR7, UPT, UPT, -UR4, URZ, URZ ;  /* 0x000000ff04077290 */ /* 0x000fe2000fffe1ff */
[----:B0--34-:R-:W-:-:S11]  /*01f0*/  UMOV UR8, UR6 ;  /* 0x0000000600087c82 */ /* 0x019fd60008000000 */
.L_x_22:
[----:B------:R-:W-:Y:S01]  /*0200*/  VIADD R3, R0, UR6 ;  /* 0x0000000600037c36 */ /* 0x000fe20008000000 */
[----:B------:R-:W-:Y:S01]  /*0210*/  UMOV UR4, UR9 ;  /* 0x0000000900047c82 */ /* 0x000fe20008000000 */
[----:B------:R-:W-:Y:S01]  /*0220*/  IMAD.U32 R10, RZ, RZ, UR14 ;  /* 0x0000000eff0a7e24 */ /* 0x000fe2000f8e00ff */
[----:B------:R-:W-:Y:S02]  /*0230*/  UIMAD.WIDE UR22, UR8, 0x8, UR14 ;  /* 0x00000008081678a5 */ /* 0x000fe4000f8e020e */
[----:B------:R-:W-:Y:S02]  /*0240*/  IMAD.U32 R11, RZ, RZ, UR15 ;  /* 0x0000000fff0b7e24 */ /* 0x000fe4000f8e00ff */
[----:B------:R-:W-:Y:S02]  /*0250*/  IMAD.U32 R14, RZ, RZ, UR4 ;  /* 0x00000004ff0e7e24 */ /* 0x000fe4000f8e00ff */
[----:B------:R-:W-:Y:S02]  /*0260*/  IMAD.WIDE R10, R3, 0x8, R10 ;  /* 0x00000008030a7825 */ /* 0x000fe400078e020a */
[----:B0-----:R0:W5:Y:S02]  /*0270*/  LDG.E R3, desc[UR12][R4.64] ;  /* 0x0000000c04037981 */ /* 0x001164000c1e1900 */
[----:B------:R-:W-:-:S02]  /*0280*/  IMAD.U32 R15, RZ, RZ, UR5 ;  /* 0x00000005ff0f7e24 */ /* 0x000fc4000f8e00ff */
[----:B------:R-:W2:Y:S01]  /*0290*/  LDG.E.64 R10, desc[UR12][R10.64] ;  /* 0x0000000c0a0a7981 */ /* 0x000ea2000c1e1b00 */
[----:B------:R-:W-:-:S03]  /*02a0*/  IMAD.U32 R8, RZ, RZ, UR22 ;  /* 0x00000016ff087e24 */ /* 0x000fc6000f8e00ff */
[----:B------:R-:W2:Y:S01]  /*02b0*/  LDG.E.64 R12, desc[UR12][R14.64+-0x8] ;  /* 0xfffff80c0e0c7981 */ /* 0x000ea2000c1e1b00 */
[----:B------:R-:W-:-:S06]  /*02c0*/  IMAD.U32 R9, RZ, RZ, UR23 ;  /* 0x00000017ff097e24 */ /* 0x000fcc000f8e00ff */
[----:B------:R-:W3:Y:S01]  /*02d0*/  LDG.E.64 R8, desc[UR12][R8.64] ;  /* 0x0000000c08087981 */ /* 0x000ee2000c1e1b00 */
[----:B------:R-:W-:Y:S01]  /*02e0*/  BSSY.RECONVERGENT B0, `(.L_x_16) ;  /* 0x000001b000007945 */ /* 0x000fe20003800200 */
[----:B--2---:R-:W-:-:S08]  /*02f0*/  DFMA R12, R12, UR16, R10 ;  /* 0x000000100c0c7c2b */ /* 0x004fd0000800000a */
[----:B---3--:R-:W-:-:S08]  /*0300*/  DADD R12, R8, -R12 ;  /* 0x00000000080c7229 */ /* 0x008fd0000000080c */
[----:B------:R-:W-:-:S14]  /*0310*/  DSETP.NEU.AND P0, PT, |R12|, +INF , PT ;  /* 0x7ff000000c00742a */ /* 0x000fdc0003f0d200 */
[----:B------:R-:W-:Y:S01]  /*0320*/  @!P0 DMUL R26, RZ, R12 ;  /* 0x0000000cff1a8228 */ /* 0x000fe20000000000 */
[----:B------:R-:W-:Y:S01]  /*0330*/  @!P0 IMAD.MOV.U32 R28, RZ, RZ, RZ ;  /* 0x000000ffff1c8224 */ /* 0x000fe200078e00ff */
[----:B0-----:R-:W-:Y:S09]  /*0340*/  @!P0 BRA `(.L_x_17) ;  /* 0x0000000000508947 */ /* 0x001ff20003800000 */
[----:B------:R-:W-:Y:S01]  /*0350*/  UMOV UR18, 0x6dc9c883 ;  /* 0x6dc9c88300127882 */ /* 0x000fe20000000000 */
[----:B------:R-:W-:Y:S01]  /*0360*/  UMOV UR19, 0x3fe45f30 ;  /* 0x3fe45f3000137882 */ /* 0x000fe20000000000 */
[C---:B------:R-:W-:Y:S02]  /*0370*/  DSETP.GE.AND P0, PT, |R12|.reuse, 2.14748364800000000000e+09, PT ;  /* 0x41e000000c00742a */ /* 0x040fe40003f06200 */
[----:B------:R-:W-:Y:S01]  /*0380*/  DMUL R28, R12, UR18 ;  /* 0x000000120c1c7c28 */ /* 0x000fe20008000000 */
[----:B------:R-:W-:Y:S01]  /*0390*/  UMOV UR18, 0x54442d18 ;  /* 0x54442d1800127882 */ /* 0x000fe20000000000 */
[----:B------:R-:W-:-:S08]  /*03a0*/  UMOV UR19, 0x3ff921fb ;  /* 0x3ff921fb00137882 */ /* 0x000fd00000000000 */
[----:B------:R-:W0:Y:S08]  /*03b0*/  F2I.F64 R28, R28 ;  /* 0x0000001c001c7311 */ /* 0x000e300000301100 */
[----:B0-----:R-:W0:Y:S02]  /*03c0*/  I2F.F64 R26, R28 ;  /* 0x0000001c001a7312 */ /* 0x001e240000201c00 */
[----:B0-----:R-:W-:Y:S01]  /*03d0*/  DFMA R8, R26, -UR18, R12 ;  /* 0x800000121a087c2b */ /* 0x001fe2000800000c */
[----:B------:R-:W-:Y:S01]  /*03e0*/  UMOV UR18, 0x33145c00 ;  /* 0x33145c0000127882 */ /* 0x000fe20000000000 */
[----:B------:R-:W-:-:S06]  /*03f0*/  UMOV UR19, 0x3c91a626 ;  /* 0x3c91a62600137882 */ /* 0x000fcc0000000000 */
[----:B------:R-:W-:Y:S01]  /*0400*/  DFMA R8, R26, -UR18, R8 ;  /* 0x800000121a087c2b */ /* 0x000fe20008000008 */
[----:B------:R-:W-:Y:S01]  /*0410*/  UMOV UR18, 0x252049c0 ;  /* 0x252049c000127882 */ /* 0x000fe20000000000 */
[----:B------:R-:W-:-:S06]  /*0420*/  UMOV UR19, 0x397b839a ;  /* 0x397b839a00137882 */ /* 0x000fcc0000000000 */
[----:B------:R-:W-:Y:S01]  /*0430*/  DFMA R26, R26, -UR18, R8 ;  /* 0x800000121a1a7c2b */ /* 0x000fe20008000008 */
[----:B------:R-:W-:Y:S10]  /*0440*/  @!P0 BRA `(.L_x_17) ;  /* 0x0000000000108947 */ /* 0x000ff40003800000 */
[----:B------:R-:W-:Y:S01]  /*0450*/  IMAD.MOV.U32 R26, RZ, RZ, R12 ;  /* 0x000000ffff1a7224 */ /* 0x000fe200078e000c */
[----:B------:R-:W-:Y:S01]  /*0460*/  MOV R8, 0x490 ;  /* 0x0000049000087802 */ /* 0x000fe20000000f00 */
[----:B------:R-:W-:-:S07]  /*0470*/  IMAD.MOV.U32 R9, RZ, RZ, R13 ;  /* 0x000000ffff097224 */ /* 0x000fce00078e000d */
[----:B-----5:R-:W-:Y:S05]  /*0480*/  CALL.REL.NOINC `($_Z8kuramotoPiPdS0_S0_S0_iid$__internal_trig_reduction_slowpathd) ;  /* 0x0000000c00507944 */ /* 0x020fea0003c00000 */
.L_x_17:
[----:B------:R-:W-:Y:S05]  /*0490*/  BSYNC.RECONVERGENT B0 ;  /* 0x0000000000007941 */ /* 0x000fea0003800200 */
.L_x_16:
[----:B------:R-:W-:-:S05]  /*04a0*/  IMAD.SHL.U32 R8, R28, 0x40, RZ ;  /* 0x000000401c087824 */ /* 0x000fca00078e00ff */
[----:B------:R-:W-:-:S04]  /*04b0*/  LOP3.LUT R8, R8, 0x40, RZ, 0xc0, !PT ;  /* 0x0000004008087812 */ /* 0x000fc800078ec0ff */
[----:B------:R-:W-:-:S05]  /*04c0*/  IADD3 R16, P0, PT, R8, UR20, RZ ;  /* 0x0000001408107c10 */ /* 0x000fca000ff1e0ff */
[----:B------:R-:W-:-:S05]  /*04d0*/  IMAD.X R17, RZ, RZ, UR21, P0 ;  /* 0x00000015ff117e24 */ /* 0x000fca00080e06ff */
[----:B------:R-:W2:Y:S04]  /*04e0*/  LDG.E.128.CONSTANT R8, desc[UR12][R16.64] ;  /* 0x0000000c10087981 */ /* 0x000ea8000c1e9d00 */
[----:B------:R-:W3:Y:S04]  /*04f0*/  LDG.E.128.CONSTANT R12, desc[UR12][R16.64+0x10] ;  /* 0x0000100c100c7981 */ /* 0x000ee8000c1e9d00 */
[----:B------:R-:W4:Y:S01]  /*0500*/  LDG.E.128.CONSTANT R16, desc[UR12][R16.64+0x20] ;  /* 0x0000200c10107981 */ /* 0x000f22000c1e9d00 */
[----:B------:R-:W-:Y:S01]  /*0510*/  LOP3.LUT R22, R28, 0x1, RZ, 0xc0, !PT ;  /* 0x000000011c167812 */ /* 0x000fe200078ec0ff */
[----:B------:R-:W-:Y:S01]  /*0520*/  IMAD.MOV.U32 R23, RZ, RZ, 0x3da8ff83 ;  /* 0x3da8ff83ff177424 */ /* 0x000fe200078e00ff */
[----:B------:R-:W-:Y:S01]  /*0530*/  DMUL R24, R26, R26 ;  /* 0x0000001a1a187228 */ /* 0x000fe20000000000 */
[----:B------:R-:W-:Y:S01]  /*0540*/  UMOV UR18, 0xd2f1a9fc ;  /* 0xd2f1a9fc00127882 */ /* 0x000fe20000000000 */
[----:B------:R-:W-:Y:S01]  /*0550*/  ISETP.NE.U32.AND P0, PT, R22, 0x1, PT ;  /* 0x000000011600780c */ /* 0x000fe20003f05070 */
[----:B------:R-:W-:Y:S01]  /*0560*/  IMAD.MOV.U32 R22, RZ, RZ, 0x20fd8164 ;  /* 0x20fd8164ff167424 */ /* 0x000fe200078e00ff */
[----:B------:R-:W-:-:S02]  /*0570*/  UMOV UR19, 0x3f50624d ;  /* 0x3f50624d00137882 */ /* 0x000fc40000000000 */
[----:B------:R-:W-:Y:S02]  /*0580*/  FSEL R23, -R23, 0.11223486810922622681, !P0 ;  /* 0x3de5db6517177808 */ /* 0x000fe40004000100 */
[----:B------:R-:W-:-:S06]  /*0590*/  FSEL R22, R22, -8.06006814911005101289e+34, !P0 ;  /* 0xf9785eba16167808 */ /* 0x000fcc0004000000 */
[----:B--2---:R-:W-:-:S08]  /*05a0*/  DFMA R8, R24, R22, R8 ;  /* 0x000000161808722b */ /* 0x004fd00000000008 */
[----:B------:R-:W-:-:S08]  /*05b0*/  DFMA R8, R24, R8, R10 ;  /* 0x000000081808722b */ /* 0x000fd0000000000a */
[C---:B---3--:R-:W-:Y:S01]  /*05c0*/  DFMA R8, R24.reuse, R8, R12 ;  /* 0x000000081808722b */ /* 0x048fe2000000000c */
[----:B-----5:R-:W0:Y:S07]  /*05d0*/  I2F.F64 R12, R3 ;  /* 0x00000003000c7312 */ /* 0x020e2e0000201c00 */
[----:B------:R-:W-:-:S08]  /*05e0*/  DFMA R8, R24, R8, R14 ;  /* 0x000000081808722b */ /* 0x000fd0000000000e */
[----:B----4-:R-:W-:Y:S02]  /*05f0*/  DFMA R8, R24, R8, R16 ;  /* 0x000000081808722b */ /* 0x010fe40000000010 */
[----:B0-----:R-:W-:Y:S01]  /*0600*/  DMUL R12, R12, UR18 ;  /* 0x000000120c0c7c28 */ /* 0x001fe20008000000 */
[----:B------:R-:W-:-:S05]  /*0610*/  VIADD R17, R0, UR6 ;  /* 0x0000000600117c36 */ /* 0x000fca0008000000 */
[----:B------:R-:W-:-:S08]  /*0620*/  DFMA R8, R24, R8, R18 ;  /* 0x000000081808722b */ /* 0x000fd00000000012 */
[----:B------:R-:W-:Y:S02]  /*0630*/  DFMA R26, R8, R26, R26 ;  /* 0x0000001a081a722b */ /* 0x000fe4000000001a */
[----:B------:R-:W-:-:S10]  /*0640*/  DFMA R8, R24, R8, 1 ;  /* 0x3ff000001808742b */ /* 0x000fd40000000008 */
[----:B------:R-:W-:Y:S02]  /*0650*/  FSEL R14, R8, R26, !P0 ;  /* 0x0000001a080e7208 */ /* 0x000fe40004000000 */
[----:B------:R-:W-:Y:S02]  /*0660*/  FSEL R15, R9, R27, !P0 ;  /* 0x0000001b090f7208 */ /* 0x000fe40004000000 */
[----:B------:R-:W0:Y:S01]  /*0670*/  LDC.64 R8, c[0x0][0x388] ;  /* 0x0000e200ff087b82 */ /* 0x000e220000000a00 */
[----:B------:R-:W-:-:S03]  /*0680*/  LOP3.LUT P0, RZ, R28, 0x2, RZ, 0xc0, !PT ;  /* 0x000000021cff7812 */ /* 0x000fc6000780c0ff */
[----:B------:R-:W-:-:S10]  /*0690*/  DADD R10, RZ, -R14 ;  /* 0x00000000ff0a7229 */ /* 0x000fd4000000080e */
[----:B------:R-:W-:Y:S01]  /*06a0*/  FSEL R10, R14, R10, !P0 ;  /* 0x0000000a0e0a7208 */ /* 0x000fe20004000000 */
[----:B------:R-:W-:Y:S01]  /*06b0*/  IMAD.U32 R14, RZ, RZ, UR4 ;  /* 0x00000004ff0e7e24 */ /* 0x000fe2000f8e00ff */
[----:B------:R-:W-:Y:S01]  /*06c0*/  FSEL R11, R15, R11, !P0 ;  /* 0x0000000b0f0b7208 */ /* 0x000fe20004000000 */
[----:B------:R-:W-:-:S05]  /*06d0*/  IMAD.U32 R15, RZ, RZ, UR5 ;  /* 0x00000005ff0f7e24 */ /* 0x000fca000f8e00ff */
[----:B------:R-:W-:Y:S01]  /*06e0*/  DFMA R20, R12, R10, R20 ;  /* 0x0000000a0c14722b */ /* 0x000fe20000000014 */
[----:B0-----:R-:W-:Y:S02]  /*06f0*/  IMAD.WIDE R16, R17, 0x8, R8 ;  /* 0x0000000811107825 */ /* 0x001fe400078e0208 */
[----:B------:R-:W0:Y:S04]  /*0700*/  LDC.64 R8, c[0x0][0x380] ;  /* 0x0000e000ff087b82 */ /* 0x000e280000000a00 */
[----:B------:R1:W-:Y:S01]  /*0710*/  STG.E.64 desc[UR12][R6.64], R20 ;  /* 0x0000001406007986 */ /* 0x0003e2000c101b0c */
[----:B------:R-:W-:-:S03]  /*0720*/  IMAD.U32 R18, RZ, RZ, UR22 ;  /* 0x00000016ff127e24 */ /* 0x000fc6000f8e00ff */
[----:B------:R-:W2:Y:S01]  /*0730*/  LDG.E.64 R14, desc[UR12][R14.64] ;  /* 0x0000000c0e0e7981 */ /* 0x000ea2000c1e1b00 */
[----:B------:R-:W-:-:S03]  /*0740*/  IMAD.U32 R19, RZ, RZ, UR23 ;  /* 0x00000017ff137e24 */ /* 0x000fc6000f8e00ff */
[----:B------:R-:W2:Y:S04]  /*0750*/  LDG.E.64 R12, desc[UR12][R16.64] ;  /* 0x0000000c100c7981 */ /* 0x000ea8000c1e1b00 */
[----:B------:R-:W3:Y:S01]  /*0760*/  LDG.E.64 R10, desc[UR12][R18.64+0x8] ;  /* 0x0000080c120a7981 */ /* 0x000ee2000c1e1b00 */
[----:B0-----:R-:W-:-:S05]  /*0770*/  IMAD.WIDE.U32 R8, R2, 0x4, R8 ;  /* 0x0000000402087825 */ /* 0x001fca00078e0008 */
[----:B------:R1:W5:Y:S01]  /*0780*/  LDG.E R3, desc[UR12][R8.64] ;  /* 0x0000000c08037981 */ /* 0x000362000c1e1900 */
[----:B------:R-:W-:Y:S01]  /*0790*/  BSSY.RECONVERGENT B0, `(.L_x_18) ;  /* 0x000001e000007945 */ /* 0x000fe20003800200 */
[----:B--2---:R-:W-:-:S08]  /*07a0*/  DFMA R12, R14, UR16, R12 ;  /* 0x000000100e0c7c2b */ /* 0x004fd0000800000c */
[----:B---3--:R-:W-:-:S08]  /*07b0*/  DADD R10, R10, -R12 ;  /* 0x000000000a0a7229 */ /* 0x008fd0000000080c */
[----:B------:R-:W-:-:S14]  /*07c0*/  DSETP.NEU.AND P0, PT, |R10|, +INF , PT ;  /* 0x7ff000000a00742a */ /* 0x000fdc0003f0d200 */
[----:B-1----:R-:W-:Y:S05]  /*07d0*/  @!P0 BRA `(.L_x_19) ;  /* 0x00000000005c8947 */ /* 0x002fea0003800000 */
        /* <DEDUP_REMOVED lines=16> */
[----:B------:R-:W-:Y:S01]  /*08e0*/  BSSY.RECONVERGENT B1, `(.L_x_21) ;  /* 0x0000005000017945 */ /* 0x000fe20003800200 */
[----:B------:R-:W-:Y:S01]  /*08f0*/  IMAD.MOV.U32 R26, RZ, RZ, R10 ;  /* 0x000000ffff1a7224 */ /* 0x000fe200078e000a */
[----:B------:R-:W-:Y:S01]  /*0900*/  MOV R8, 0x930 ;  /* 0x0000093000087802 */ /* 0x000fe20000000f00 */
[----:B------:R-:W-:-:S07]  /*0910*/  IMAD.MOV.U32 R9, RZ, RZ, R11 ;  /* 0x000000ffff097224 */ /* 0x000fce00078e000b */
[----:B-----5:R-:W-:Y:S05]  /*0920*/  CALL.REL.NOINC `($_Z8kuramotoPiPdS0_S0_S0_iid$__internal_trig_reduction_slowpathd) ;  /* 0x0000000800287944 */ /* 0x020fea0003c00000 */
[----:B------:R-:W-:Y:S05]  /*0930*/  BSYNC.RECONVERGENT B1 ;  /* 0x0000000000017941 */ /* 0x000fea0003800200 */
.L_x_21:
[----:B------:R-:W-:Y:S05]  /*0940*/  BRA `(.L_x_20) ;  /* 0x0000000000087947 */ /* 0x000fea0003800000 */
.L_x_19:
[----:B------:R-:W-:Y:S01]  /*0950*/  DMUL R26, RZ, R10 ;  /* 0x0000000aff1a7228 */ /* 0x000fe20000000000 */
[----:B------:R-:W-:-:S10]  /*0960*/  IMAD.MOV.U32 R28, RZ, RZ, RZ ;  /* 0x000000ffff1c7224 */ /* 0x000fd400078e00ff */
.L_x_20:
[----:B------:R-:W-:Y:S05]  /*0970*/  BSYNC.RECONVERGENT B0 ;  /* 0x0000000000007941 */ /* 0x000fea0003800200 */
.L_x_18:
        /* <DEDUP_REMOVED lines=13> */
[----:B------:R-:W-:Y:S01]  /*0a50*/  UMOV UR19, 0x3f50624d ;  /* 0x3f50624d00137882 */ /* 0x000fe20000000000 */
[----:B------:R-:W-:Y:S01]  /*0a60*/  UIADD3 UR9, UP0, UPT, UR4, 0x10, URZ ;  /* 0x0000001004097890 */ /* 0x000fe2000ff1e0ff */
[----:B------:R-:W-:Y:S01]  /*0a70*/  FSEL R23, -R23, 0.11223486810922622681, !P0 ;  /* 0x3de5db6517177808 */ /* 0x000fe20004000100 */
[----:B------:R-:W-:Y:S01]  /*0a80*/  UIADD3 UR7, UPT, UPT, UR7, 0x2, URZ ;  /* 0x0000000207077890 */ /* 0x000fe2000fffe0ff */
[----:B------:R-:W-:Y:S01]  /*0a90*/  FSEL R22, R22, -8.06006814911005101289e+34, !P0 ;  /* 0xf9785eba16167808 */ /* 0x000fe20004000000 */
[----:B------:R-:W-:Y:S01]  /*0aa0*/  UIADD3.X UR5, UPT, UPT, URZ, UR5, URZ, UP0, !UPT ;  /* 0x00000005ff057290 */ /* 0x000fe200087fe4ff */
[----:B------:R-:W-:Y:S01]  /*0ab0*/  VIADD R2, R2, UR10 ;  /* 0x0000000a02027c36 */ /* 0x000fe20008000000 */
[----:B------:R-:W-:-:S02]  /*0ac0*/  UISETP.NE.AND UP0, UPT, UR7, URZ, UPT ;  /* 0x000000ff0700728c */ /* 0x000fc4000bf05270 */
[----:B------:R-:W-:Y:S01]  /*0ad0*/  UIADD3 UR8, UPT, UPT, UR8, 0x2, URZ ;  /* 0x0000000208087890 */ /* 0x000fe2000fffe0ff */
[----:B--2---:R-:W-:-:S08]  /*0ae0*/  DFMA R8, R24, R22, R8 ;  /* 0x000000161808722b */ /* 0x004fd00000000008 */
[C---:B------:R-:W-:Y:S01]  /*0af0*/  DFMA R8, R24.reuse, R8, R10 ;  /* 0x000000081808722b */ /* 0x040fe2000000000a */
[----:B-----5:R0:W1:Y:S07]  /*0b00*/  I2F.F64 R10, R3 ;  /* 0x00000003000a7312 */ /* 0x02006e0000201c00 */
[----:B---3--:R-:W-:Y:S01]  /*0b10*/  DFMA R8, R24, R8, R12 ;  /* 0x000000081808722b */ /* 0x008fe2000000000c */
[----:B0-----:R-:W-:-:S04]  /*0b20*/  IMAD.U32 R3, RZ, RZ, UR10 ;  /* 0x0000000aff037e24 */ /* 0x001fc8000f8e00ff */
[----:B------:R-:W-:-:S03]  /*0b30*/  IMAD.WIDE.U32 R4, R3, 0x4, R4 ;  /* 0x0000000403047825 */ /* 0x000fc600078e0004 */
[----:B------:R-:W-:Y:S02]  /*0b40*/  DFMA R8, R24, R8, R14 ;  /* 0x000000081808722b */ /* 0x000fe4000000000e */
[----:B-1----:R-:W-:-:S06]  /*0b50*/  DMUL R10, R10, UR18 ;  /* 0x000000120a0a7c28 */ /* 0x002fcc0008000000 */
[----:B----4-:R-:W-:-:S08]  /*0b60*/  DFMA R8, R24, R8, R16 ;  /* 0x000000081808722b */ /* 0x010fd00000000010 */
[----:B------:R-:W-:-:S08]  /*0b70*/  DFMA R8, R24, R8, R18 ;  /* 0x000000081808722b */ /* 0x000fd00000000012 */
[----:B------:R-:W-:Y:S02]  /*0b80*/  DFMA R26, R8, R26, R26 ;  /* 0x0000001a081a722b */ /* 0x000fe4000000001a */
[----:B------:R-:W-:-:S10]  /*0b90*/  DFMA R8, R24, R8, 1 ;  /* 0x3ff000001808742b */ /* 0x000fd40000000008 */
[----:B------:R-:W-:Y:S02]  /*0ba0*/  FSEL R12, R8, R26, !P0 ;  /* 0x0000001a080c7208 */ /* 0x000fe40004000000 */
[----:B------:R-:W-:Y:S02]  /*0bb0*/  FSEL R13, R9, R27, !P0 ;  /* 0x0000001b090d7208 */ /* 0x000fe40004000000 */
[----:B------:R-:W-:-:S04]  /*0bc0*/  LOP3.LUT P0, RZ, R28, 0x2, RZ, 0xc0, !PT ;  /* 0x000000021cff7812 */ /* 0x000fc8000780c0ff */
[----:B------:R-:W-:-:S10]  /*0bd0*/  DADD R8, RZ, -R12 ;  /* 0x00000000ff087229 */ /* 0x000fd4000000080c */
[----:B------:R-:W-:Y:S02]  /*0be0*/  FSEL R8, R12, R8, !P0 ;  /* 0x000000080c087208 */ /* 0x000fe40004000000 */
[----:B------:R-:W-:-:S06]  /*0bf0*/  FSEL R9, R13, R9, !P0 ;  /* 0x000000090d097208 */ /* 0x000fcc0004000000 */
[----:B------:R-:W-:-:S07]  /*0c00*/  DFMA R20, R10, R8, R20 ;  /* 0x000000080a14722b */ /* 0x000fce0000000014 */
[----:B------:R0:W-:Y:S01]  /*0c10*/  STG.E.64 desc[UR12][R6.64], R20 ;  /* 0x0000001406007986 */ /* 0x0001e2000c101b0c */
[----:B------:R-:W-:Y:S05]  /*0c20*/  BRA.U UP0, `(.L_x_22) ;  /* 0xfffffff500747547 */ /* 0x000fea000b83ffff */
[----:B------:R-:W1:Y:S02]  /*0c30*/  LDCU UR8, c[0x0][0x3a8] ;  /* 0x00007500ff0877ac */ /* 0x000e640008000800 */
[----:B-1----:R-:W-:-:S06]  /*0c40*/  ULOP3.LUT UR4, UR8, 0x7ffffffe, URZ, 0xc0, !UPT ;  /* 0x7ffffffe08047892 */ /* 0x002fcc000f8ec0ff */
[----:B------:R-:W-:-:S07]  /*0c50*/  IMAD.U32 R9, RZ, RZ, UR4 ;  /* 0x00000004ff097e24 */ /* 0x000fce000f8e00ff */
.L_x_15:
[----:B------:R-:W-:-:S04]  /*0c60*/  ULOP3.LUT UR4, UR8, 0x1, URZ, 0xc0, !UPT ;  /* 0x0000000108047892 */ /* 0x000fc8000f8ec0ff */
[----:B------:R-:W-:-:S06]  /*0c70*/  UISETP.NE.U32.AND UP0, UPT, UR4, 0x1, UPT ;  /* 0x000000010400788c */ /* 0x000fcc000bf05070 */
[----:B------:R-:W-:-:S13]  /*0c80*/  PLOP3.LUT P0, PT, PT, PT, UP0, 0x80, 0x8 ;  /* 0x000000000008781c */ /* 0x000fda0003f0f008 */
[----:B------:R-:W-:Y:S05]  /*0c90*/  @P0 EXIT ;  /* 0x000000000000094d */ /* 0x000fea0003800000 */
[----:B------:R-:W1:Y:S01]  /*0ca0*/  LDC.64 R12, c[0x0][0x3a0] ;  /* 0x0000e800ff0c7b82 */ /* 0x000e620000000a00 */
[----:B------:R-:W-:Y:S01]  /*0cb0*/  VIADD R17, R0, UR6 ;  /* 0x0000000600117c36 */ /* 0x000fe20008000000 */
[----:B------:R-:W2:Y:S01]  /*0cc0*/  LDCU.64 UR4, c[0x0][0x3b0] ;  /* 0x00007600ff0477ac */ /* 0x000ea20008000a00 */
[----:B------:R-:W-:-:S05]  /*0cd0*/  VIADD R15, R9, UR6 ;  /* 0x00000006090f7c36 */ /* 0x000fca0008000000 */
[----:B------:R-:W3:Y:S08]  /*0ce0*/  LDC.64 R10, c[0x0][0x388] ;  /* 0x0000e200ff0a7b82 */ /* 0x000ef00000000a00 */
[----:B------:R-:W4:Y:S01]  /*0cf0*/  LDC.64 R2, c[0x0][0x380] ;  /* 0x0000e000ff027b82 */ /* 0x000f220000000a00 */
[----:B-1----:R-:W-:-:S06]  /*0d00*/  IMAD.WIDE.U32 R12, R9, 0x8, R12 ;  /* 0x00000008090c7825 */ /* 0x002fcc00078e000c */
[----:B------:R-:W2:Y:S01]  /*0d10*/  LDG.E.64 R12, desc[UR12][R12.64] ;  /* 0x0000000c0c0c7981 */ /* 0x000ea2000c1e1b00 */
[----:B---3--:R-:W-:-:S05]  /*0d20*/  IMAD.WIDE R16, R17, 0x8, R10 ;  /* 0x0000000811107825 */ /* 0x008fca00078e020a */
[----:B------:R-:W2:Y:S01]  /*0d30*/  LDG.E.64 R4, desc[UR12][R16.64] ;  /* 0x0000000c10047981 */ /* 0x000ea2000c1e1b00 */
[----:B------:R-:W-:-:S06]  /*0d40*/  IMAD.WIDE R10, R15, 0x8, R10 ;  /* 0x000000080f0a7825 */ /* 0x000fcc00078e020a */
[----:B------:R-:W3:Y:S01]  /*0d50*/  LDG.E.64 R10, desc[UR12][R10.64] ;  /* 0x0000000c0a0a7981 */ /* 0x000ee2000c1e1b00 */
[----:B------:R-:W-:-:S04]  /*0d60*/  IMAD R9, R9, UR8, R0 ;  /* 0x0000000809097c24 */ /* 0x000fc8000f8e0200 */
[----:B----4-:R-:W-:-:S05]  /*0d70*/  IMAD.WIDE.U32 R8, R9, 0x4, R2 ;  /* 0x0000000409087825 */ /* 0x010fca00078e0002 */
[----:B------:R-:W4:Y:S01]  /*0d80*/  LDG.E R2, desc[UR12][R8.64] ;  /* 0x0000000c08027981 */ /* 0x000f22000c1e1900 */
[----:B------:R-:W-:Y:S01]  /*0d90*/  BSSY.RECONVERGENT B0, `(.L_x_23) ;  /* 0x0000020000007945 */ /* 0x000fe20003800200 */
[----:B--2---:R-:W-:-:S08]  /*0da0*/  DFMA R4, R12, UR4, R4 ;  /* 0x000000040c047c2b */ /* 0x004fd00008000004 */
[----:B---3--:R-:W-:-:S08]  /*0db0*/  DADD R14, R10, -R4 ;  /* 0x000000000a0e7229 */ /* 0x008fd00000000804 */
[----:B------:R-:W-:Y:S01]  /*0dc0*/  DSETP.NEU.AND P0, PT, |R14|, +INF , PT ;  /* 0x7ff000000e00742a */ /* 0x000fe20003f0d200 */
[----:B----4-:R-:W1:-:S13]  /*0dd0*/  I2F.F64 R2, R2 ;  /* 0x0000000200027312 */ /* 0x010e5a0000201c00 */
[----:B------:R-:W-:Y:S05]  /*0de0*/  @!P0 BRA `(.L_x_24) ;  /* 0x0000000000608947 */ /* 0x000fea0003800000 */
[----:B------:R-:W-:Y:S01]  /*0df0*/  UMOV UR4, 0x6dc9c883 ;  /* 0x6dc9c88300047882 */ /* 0x000fe20000000000 */
[----:B------:R-:W-:Y:S01]  /*0e00*/  UMOV UR5, 0x3fe45f30 ;  /* 0x3fe45f3000057882 */ /* 0x000fe20000000000 */
[C---:B------:R-:W-:Y:S02]  /*0e10*/  DSETP.GE.AND P0, PT, |R14|.reuse, 2.14748364800000000000e+09, PT ;  /* 0x41e000000e00742a */ /* 0x040fe40003f06200 */
[----:B------:R-:W-:Y:S01]  /*0e20*/  DMUL R8, R14, UR4 ;  /* 0x000000040e087c28 */ /* 0x000fe20008000000 */
[----:B------:R-:W-:Y:S01]  /*0e30*/  UMOV UR4, 0x54442d18 ;  /* 0x54442d1800047882 */ /* 0x000fe20000000000 */
[----:B------:R-:W-:-:S04]  /*0e40*/  UMOV UR5, 0x3ff921fb ;  /* 0x3ff921fb00057882 */ /* 0x000fc80000000000 */
[----:B------:R-:W2:Y:S08]  /*0e50*/  F2I.F64 R0, R8 ;  /* 0x0000000800007311 */ /* 0x000eb00000301100 */
[----:B--2---:R-:W2:Y:S02]  /*0e60*/  I2F.F64 R4, R0 ;  /* 0x0000000000047312 */ /* 0x004ea40000201c00 */
[----:B--2---:R-:W-:Y:S01]  /*0e70*/  DFMA R10, R4, -UR4, R14 ;  /* 0x80000004040a7c2b */ /* 0x004fe2000800000e */
        /* <DEDUP_REMOVED lines=10> */
[----:B01----:R-:W-:Y:S05]  /*0f20*/  CALL.REL.NOINC `($_Z8kuramotoPiPdS0_S0_S0_iid$__internal_trig_reduction_slowpathd) ;  /* 0x0000000000a87944 */ /* 0x003fea0003c00000 */
[----:B------:R-:W-:Y:S02]  /*0f30*/  IMAD.MOV.U32 R0, RZ, RZ, R28 ;  /* 0x000000ffff007224 */ /* 0x000fe400078e001c */
[----:B------:R-:W-:Y:S02]  /*0f40*/  IMAD.MOV.U32 R4, RZ, RZ, R26 ;  /* 0x000000ffff047224 */ /* 0x000fe400078e001a */
[----:B------:R-:W-:Y:S01]  /*0f50*/  IMAD.MOV.U32 R5, RZ, RZ, R27 ;  /* 0x000000ffff057224 */ /* 0x000fe200078e001b */
[----:B------:R-:W-:Y:S06]  /*0f60*/  BRA `(.L_x_25) ;  /* 0x0000000000087947 */ /* 0x000fec0003800000 */
.L_x_24:
[----:B------:R-:W-:Y:S01]  /*0f70*/  DMUL R4, RZ, R14 ;  /* 0x0000000eff047228 */ /* 0x000fe20000000000 */
[----:B------:R-:W-:-:S10]  /*0f80*/  IMAD.MOV.U32 R0, RZ, RZ, RZ ;  /* 0x000000ffff007224 */ /* 0x000fd400078e00ff */
.L_x_25:
[----:B------:R-:W-:Y:S05]  /*0f90*/  BSYNC.RECONVERGENT B0 ;  /* 0x0000000000007941 */ /* 0x000fea0003800200 */
.L_x_23:
[----:B------:R-:W2:Y:S01]  /*0fa0*/  LDCU.64 UR4, c[0x4][0x8] ;  /* 0x01000100ff0477ac */ /* 0x000ea20008000a00 */
[----:B------:R-:W-:-:S05]  /*0fb0*/  IMAD.SHL.U32 R8, R0, 0x40, RZ ;  /* 0x0000004000087824 */ /* 0x000fca00078e00ff */
[----:B------:R-:W-:-:S04]  /*0fc0*/  LOP3.LUT R8, R8, 0x40, RZ, 0xc0, !PT ;  /* 0x0000004008087812 */ /* 0x000fc800078ec0ff */
[----:B--2---:R-:W-:-:S05]  /*0fd0*/  IADD3 R24, P0, PT, R8, UR4, RZ ;  /* 0x0000000408187c10 */ /* 0x004fca000ff1e0ff */
[----:B------:R-:W-:-:S05]  /*0fe0*/  IMAD.X R25, RZ, RZ, UR5, P0 ;  /* 0x00000005ff197e24 */ /* 0x000fca00080e06ff */
[----:B------:R-:W2:Y:S04]  /*0ff0*/  LDG.E.128.CONSTANT R8, desc[UR12][R24.64] ;  /* 0x0000000c18087981 */ /* 0x000ea8000c1e9d00 */
[----:B------:R-:W3:Y:S04]  /*1000*/  LDG.E.128.CONSTANT R12, desc[UR12][R24.64+0x10] ;  /* 0x0000100c180c7981 */ /* 0x000ee8000c1e9d00 */
[----:B------:R-:W4:Y:S01]  /*1010*/  LDG.E.128.CONSTANT R16, desc[UR12][R24.64+0x20] ;  /* 0x0000200c18107981 */ /* 0x000f22000c1e9d00 */
[----:B------:R-:W-:Y:S01]  /*1020*/  LOP3.LUT R22, R0, 0x1, RZ, 0xc0, !PT ;  /* 0x0000000100167812 */ /* 0x000fe200078ec0ff */
[----:B------:R-:W-:Y:S01]  /*1030*/  IMAD.MOV.U32 R26, RZ, RZ, 0x20fd8164 ;  /* 0x20fd8164ff1a7424 */ /* 0x000fe200078e00ff */
[----:B------:R-:W-:Y:S01]  /*1040*/  UMOV UR4, 0xd2f1a9fc ;  /* 0xd2f1a9fc00047882 */ /* 0x000fe20000000000 */
[----:B------:R-:W-:Y:S01]  /*1050*/  IMAD.MOV.U32 R27, RZ, RZ, 0x3da8ff83 ;  /* 0x3da8ff83ff1b7424 */ /* 0x000fe200078e00ff */
[----:B------:R-:W-:Y:S01]  /*1060*/  ISETP.NE.U32.AND P0, PT, R22, 0x1, PT ;  /* 0x000000011600780c */ /* 0x000fe20003f05070 */
[----:B------:R-:W-:Y:S01]  /*1070*/  DMUL R22, R4, R4 ;  /* 0x0000000404167228 */ /* 0x000fe20000000000 */
[----:B------:R-:W-:-:S02]  /*1080*/  UMOV UR5, 0x3f50624d ;  /* 0x3f50624d00057882 */ /* 0x000fc40000000000 */
[----:B------:R-:W-:Y:S01]  /*1090*/  FSEL R26, R26, -8.06006814911005101289e+34, !P0 ;  /* 0xf9785eba1a1a7808 */ /* 0x000fe20004000000 */
[----:B-1----:R-:W-:Y:S01]  /*10a0*/  DMUL R2, R2, UR4 ;  /* 0x0000000402027c28 */ /* 0x002fe20008000000 */
[----:B------:R-:W-:-:S06]  /*10b0*/  FSEL R27, -R27, 0.11223486810922622681, !P0 ;  /* 0x3de5db651b1b7808 */ /* 0x000fcc0004000100 */
[----:B--2---:R-:W-:-:S08]  /*10c0*/  DFMA R8, R22, R26, R8 ;  /* 0x0000001a1608722b */ /* 0x004fd00000000008 */
[----:B------:R-:W-:-:S08]  /*10d0*/  DFMA R8, R22, R8, R10 ;  /* 0x000000081608722b */ /* 0x000fd0000000000a */
[----:B---3--:R-:W-:-:S08]  /*10e0*/  DFMA R8, R22, R8, R12 ;  /* 0x000000081608722b */ /* 0x008fd0000000000c */
[----:B------:R-:W-:-:S08]  /*10f0*/  DFMA R8, R22, R8, R14 ;  /* 0x000000081608722b */ /* 0x000fd0000000000e */
        /* <DEDUP_REMOVED lines=11> */
[----:B------:R-:W-:Y:S01]  /*11b0*/  STG.E.64 desc[UR12][R6.64], R2 ;  /* 0x0000000206007986 */ /* 0x000fe2000c101b0c */
[----:B------:R-:W-:Y:S05]  /*11c0*/  EXIT ;  /* 0x000000000000794d */ /* 0x000fea0003800000 */
        .type           $_Z8kuramotoPiPdS0_S0_S0_iid$__internal_trig_reduction_slowpathd,@function
        .size           $_Z8kuramotoPiPdS0_S0_S0_iid$__internal_trig_reduction_slowpathd,(.L_x_35 - $_Z8kuramotoPiPdS0_S0_S0_iid$__internal_trig_reduction_slowpathd)
$_Z8kuramotoPiPdS0_S0_S0_iid$__internal_trig_reduction_slowpathd:
[--C-:B------:R-:W-:Y:S01]  /*11d0*/  SHF.R.U32.HI R16, RZ, 0x14, R9.reuse ;  /* 0x00000014ff107819 */ /* 0x100fe20000011609 */
[----:B------:R-:W-:Y:S02]  /*11e0*/  IMAD.MOV.U32 R27, RZ, RZ, R9 ;  /* 0x000000ffff1b7224 */ /* 0x000fe400078e0009 */
[----:B------:R-:W-:Y:S01]  /*11f0*/  IMAD.MOV.U32 R12, RZ, RZ, RZ ;  /* 0x000000ffff0c7224 */ /* 0x000fe200078e00ff */
[----:B------:R-:W-:-:S04]  /*1200*/  LOP3.LUT R10, R16, 0x7ff, RZ, 0xc0, !PT ;  /* 0x000007ff100a7812 */ /* 0x000fc800078ec0ff */
[----:B------:R-:W-:-:S13]  /*1210*/  ISETP.NE.AND P0, PT, R10, 0x7ff, PT ;  /* 0x000007ff0a00780c */ /* 0x000fda0003f05270 */
[----:B------:R-:W-:Y:S05]  /*1220*/  @!P0 BRA `(.L_x_26) ;  /* 0x00000008006c8947 */ /* 0x000fea0003800000 */
[----:B------:R-:W-:Y:S01]  /*1230*/  VIADD R10, R10, 0xfffffc00 ;  /* 0xfffffc000a0a7836 */ /* 0x000fe20000000000 */
[----:B------:R-:W-:Y:S01]  /*1240*/  BSSY.RECONVERGENT B2, `(.L_x_27) ;  /* 0x0000035000027945 */ /* 0x000fe20003800200 */
[----:B------:R-:W-:-:S03]  /*1250*/  CS2R R14, SRZ ;  /* 0x00000000000e7805 */ /* 0x000fc6000001ff00 */
[----:B------:R-:W-:Y:S02]  /*1260*/  SHF.R.U32.HI R18, RZ, 0x6, R10 ;  /* 0x00000006ff127819 */ /* 0x000fe4000001160a */
[----:B------:R-:W-:Y:S02]  /*1270*/  ISETP.GE.U32.AND P0, PT, R10, 0x80, PT ;  /* 0x000000800a00780c */ /* 0x000fe40003f06070 */
[C---:B------:R-:W-:Y:S02]  /*1280*/  IADD3 R10, PT, PT, -R18.reuse, 0x13, RZ ;  /* 0x00000013120a7810 */ /* 0x040fe40007ffe1ff */
[----:B------:R-:W-:Y:S02]  /*1290*/  IADD3 R12, PT, PT, -R18, 0xf, RZ ;  /* 0x0000000f120c7810 */ /* 0x000fe40007ffe1ff */
[----:B------:R-:W-:-:S04]  /*12a0*/  SEL R13, R10, 0x12, P0 ;  /* 0x000000120a0d7807 */ /* 0x000fc80000000000 */
[----:B------:R-:W-:-:S13]  /*12b0*/  ISETP.GE.AND P0, PT, R12, R13, PT ;  /* 0x0000000d0c00720c */ /* 0x000fda0003f06270 */
[----:B------:R-:W-:Y:S05]  /*12c0*/  @P0 BRA `(.L_x_28) ;  /* 0x0000000000b00947 */ /* 0x000fea0003800000 */
[----:B------:R-:W0:Y:S01]  /*12d0*/  LDC.64 R10, c[0x0][0x358] ;  /* 0x0000d600ff0a7b82 */ /* 0x000e220000000a00 */
[C---:B------:R-:W-:Y:S01]  /*12e0*/  SHF.L.U64.HI R17, R26.reuse, 0xb, R27 ;  /* 0x0000000b1a117819 */ /* 0x040fe2000001021b */
[----:B------:R-:W-:Y:S01]  /*12f0*/  BSSY.RECONVERGENT B3, `(.L_x_29) ;  /* 0x0000023000037945 */ /* 0x000fe20003800200 */
[----:B------:R-:W-:Y:S01]  /*1300*/  IADD3 R18, PT, PT, RZ, -R18, -R13 ;  /* 0x80000012ff127210 */ /* 0x000fe20007ffe80d */
[----:B------:R-:W-:Y:S01]  /*1310*/  IMAD.SHL.U32 R19, R26, 0x800, RZ ;  /* 0x000008001a137824 */ /* 0x000fe200078e00ff */
[----:B------:R-:W-:Y:S01]  /*1320*/  CS2R R14, SRZ ;  /* 0x00000000000e7805 */ /* 0x000fe2000001ff00 */
[----:B------:R-:W-:Y:S01]  /*1330*/  IMAD.MOV.U32 R23, RZ, RZ, R12 ;  /* 0x000000ffff177224 */ /* 0x000fe200078e000c */
[----:B------:R-:W-:Y:S01]  /*1340*/  LOP3.LUT R17, R17, 0x80000000, RZ, 0xfc, !PT ;  /* 0x8000000011117812 */ /* 0x000fe200078efcff */
[----:B------:R-:W-:-:S07]  /*1350*/  IMAD.MOV.U32 R22, RZ, RZ, RZ ;  /* 0x000000ffff167224 */ /* 0x000fce00078e00ff */
.L_x_30:
[----:B------:R-:W1:Y:S01]  /*1360*/  LDC.64 R12, c[0x4][RZ] ;  /* 0x01000000ff0c7b82 */ /* 0x000e620000000a00 */
[----:B0-----:R-:W-:Y:S02]  /*1370*/  R2UR UR18, R10 ;  /* 0x000000000a1272ca */ /* 0x001fe400000e0000 */
[----:B------:R-:W-:Y:S01]  /*1380*/  R2UR UR19, R11 ;  /* 0x000000000b1372ca */ /* 0x000fe200000e0000 */
[----:B-1----:R-:W-:-:S12]  /*1390*/  IMAD.WIDE R12, R23, 0x8, R12 ;  /* 0x00000008170c7825 */ /* 0x002fd800078e020c */
[----:B------:R-:W2:Y:S01]  /*13a0*/  LDG.E.64.CONSTANT R12, desc[UR18][R12.64] ;  /* 0x000000120c0c7981 */ /* 0x000ea2000c1e9b00 */
[----:B------:R-:W-:Y:S02]  /*13b0*/  VIADD R18, R18, 0x1 ;  /* 0x0000000112127836 */ /* 0x000fe40000000000 */
[----:B------:R-:W-:Y:S02]  /*13c0*/  VIADD R23, R23, 0x1 ;  /* 0x0000000117177836 */ /* 0x000fe40000000000 */
[----:B--2---:R-:W-:-:S04]  /*13d0*/  IMAD.WIDE.U32 R14, P2, R12, R19, R14 ;  /* 0x000000130c0e7225 */ /* 0x004fc8000784000e */
[C---:B------:R-:W-:Y:S02]  /*13e0*/  IMAD R25, R12.reuse, R17, RZ ;  /* 0x000000110c197224 */ /* 0x040fe400078e02ff */
[----:B------:R-:W-:Y:S02]  /*13f0*/  IMAD R24, R13, R19, RZ ;  /* 0x000000130d187224 */ /* 0x000fe400078e02ff */
[----:B------:R-:W-:Y:S01]  /*1400*/  IMAD.MOV.U32 R26, RZ, RZ, R14 ;  /* 0x000000ffff1a7224 */ /* 0x000fe200078e000e */
[----:B------:R-:W-:Y:S01]  /*1410*/  IADD3 R25, P0, PT, R25, R15, RZ ;  /* 0x0000000f19197210 */ /* 0x000fe20007f1e0ff */
[----:B------:R-:W-:-:S03]  /*1420*/  IMAD.HI.U32 R15, R12, R17, RZ ;  /* 0x000000110c0f7227 */ /* 0x000fc600078e00ff */
[----:B------:R-:W-:Y:S01]  /*1430*/  IADD3 R27, P1, PT, R24, R25, RZ ;  /* 0x00000019181b7210 */ /* 0x000fe20007f3e0ff */
[----:B------:R-:W-:-:S04]  /*1440*/  IMAD.HI.U32 R12, R13, R19, RZ ;  /* 0x000000130d0c7227 */ /* 0x000fc800078e00ff */
[----:B------:R-:W-:Y:S02]  /*1450*/  IMAD.X R15, RZ, RZ, R15, P2 ;  /* 0x000000ffff0f7224 */ /* 0x000fe400010e060f */
[----:B------:R-:W-:Y:S02]  /*1460*/  IMAD R24, R22, 0x8, R1 ;  /* 0x0000000816187824 */ /* 0x000fe400078e0201 */
[C---:B------:R-:W-:Y:S01]  /*1470*/  IMAD.HI.U32 R14, R13.reuse, R17, RZ ;  /* 0x000000110d0e7227 */ /* 0x040fe200078e00ff */
[----:B------:R-:W-:Y:S02]  /*1480*/  IADD3.X R12, P0, PT, R12, R15, RZ, P0, !PT ;  /* 0x0000000f0c0c7210 */ /* 0x000fe4000071e4ff */
[----:B------:R1:W-:Y:S01]  /*1490*/  STL.64 [R24], R26 ;  /* 0x0000001a18007387 */ /* 0x0003e20000100a00 */
[----:B------:R-:W-:Y:S02]  /*14a0*/  IMAD R13, R13, R17, RZ ;  /* 0x000000110d0d7224 */ /* 0x000fe400078e02ff */
[----:B------:R-:W-:Y:S01]  /*14b0*/  IMAD.X R14, RZ, RZ, R14, P0 ;  /* 0x000000ffff0e7224 */ /* 0x000fe200000e060e */
[----:B------:R-:W-:Y:S01]  /*14c0*/  ISETP.NE.AND P0, PT, R18, -0xf, PT ;  /* 0xfffffff11200780c */ /* 0x000fe20003f05270 */
[----:B------:R-:W-:Y:S01]  /*14d0*/  VIADD R22, R22, 0x1 ;  /* 0x0000000116167836 */ /* 0x000fe20000000000 */
[----:B------:R-:W-:-:S05]  /*14e0*/  IADD3.X R12, P1, PT, R13, R12, RZ, P1, !PT ;  /* 0x0000000c0d0c7210 */ /* 0x000fca0000f3e4ff */
[----:B------:R-:W-:Y:S02]  /*14f0*/  IMAD.X R15, RZ, RZ, R14, P1 ;  /* 0x000000ffff0f7224 */ /* 0x000fe400008e060e */
[----:B------:R-:W-:-:S04]  /*1500*/  IMAD.MOV.U32 R14, RZ, RZ, R12 ;  /* 0x000000ffff0e7224 */ /* 0x000fc800078e000c */
[----:B-1----:R-:W-:Y:S05]  /*1510*/  @P0 BRA `(.L_x_30) ;  /* 0xfffffffc00900947 */ /* 0x002fea000383ffff */
[----:B------:R-:W-:Y:S05]  /*1520*/  BSYNC.RECONVERGENT B3 ;  /* 0x0000000000037941 */ /* 0x000fea0003800200 */
.L_x_29:
[----:B------:R-:W-:-:S05]  /*1530*/  LOP3.LUT R10, R16, 0x7ff, RZ, 0xc0, !PT ;  /* 0x000007ff100a7812 */ /* 0x000fca00078ec0ff */
[----:B------:R-:W-:-:S05]  /*1540*/  VIADD R10, R10, 0xfffffc00 ;  /* 0xfffffc000a0a7836 */ /* 0x000fca0000000000 */
[----:B------:R-:W-:Y:S02]  /*1550*/  SHF.R.U32.HI R11, RZ, 0x6, R10 ;  /* 0x00000006ff0b7819 */ /* 0x000fe4000001160a */
[----:B------:R-:W-:Y:S02]  /*1560*/  ISETP.GE.U32.AND P0, PT, R10, 0x80, PT ;  /* 0x000000800a00780c */ /* 0x000fe40003f06070 */
[----:B------:R-:W-:-:S04]  /*1570*/  IADD3 R11, PT, PT, -R11, 0x13, RZ ;  /* 0x000000130b0b7810 */ /* 0x000fc80007ffe1ff */
[----:B------:R-:W-:-:S07]  /*1580*/  SEL R12, R11, 0x12, P0 ;  /* 0x000000120b0c7807 */ /* 0x000fce0000000000 */
.L_x_28:
[----:B------:R-:W-:Y:S05]  /*1590*/  BSYNC.RECONVERGENT B2 ;  /* 0x0000000000027941 */ /* 0x000fea0003800200 */
.L_x_27:
[C---:B------:R-:W-:Y:S02]  /*15a0*/  LOP3.LUT R10, R16.reuse, 0x7ff, RZ, 0xc0, !PT ;  /* 0x000007ff100a7812 */ /* 0x040fe400078ec0ff */
[----:B------:R-:W-:-:S03]  /*15b0*/  LOP3.LUT P0, R23, R16, 0x3f, RZ, 0xc0, !PT ;  /* 0x0000003f10177812 */ /* 0x000fc6000780c0ff */
[----:B------:R-:W-:-:S05]  /*15c0*/  VIADD R10, R10, 0xfffffc00 ;  /* 0xfffffc000a0a7836 */ /* 0x000fca0000000000 */
[----:B------:R-:W-:-:S05]  /*15d0*/  SHF.R.U32.HI R11, RZ, 0x6, R10 ;  /* 0x00000006ff0b7819 */ /* 0x000fca000001160a */
[----:B------:R-:W-:-:S04]  /*15e0*/  IMAD.IADD R10, R11, 0x1, R12 ;  /* 0x000000010b0a7824 */ /* 0x000fc800078e020c */
[----:B------:R-:W-:-:S05]  /*15f0*/  IMAD.U32 R25, R10, 0x8, R1 ;  /* 0x000000080a197824 */ /* 0x000fca00078e0001 */
[----:B------:R0:W-:Y:S04]  /*1600*/  STL.64 [R25+-0x78], R14 ;  /* 0xffff880e19007387 */ /* 0x0001e80000100a00 */
[----:B------:R-:W2:Y:S04]  /*1610*/  @P0 LDL.64 R16, [R1+0x8] ;  /* 0x0000080001100983 */ /* 0x000ea80000100a00 */
[----:B------:R-:W3:Y:S04]  /*1620*/  LDL.64 R10, [R1+0x10] ;  /* 0x00001000010a7983 */ /* 0x000ee80000100a00 */
[----:B------:R-:W4:Y:S01]  /*1630*/  LDL.64 R12, [R1+0x18] ;  /* 0x00001800010c7983 */ /* 0x000f220000100a00 */
[----:B------:R-:W-:Y:S01]  /*1640*/  BSSY.RECONVERGENT B2, `(.L_x_31) ;  /* 0x0000035000027945 */ /* 0x000fe20003800200 */
[----:B--2---:R-:W-:-:S02]  /*1650*/  @P0 SHF.R.U64 R24, R16, 0x1, R17 ;  /* 0x0000000110180819 */ /* 0x004fc40000001211 */
[----:B------:R-:W-:Y:S02]  /*1660*/  @P0 SHF.R.U32.HI R26, RZ, 0x1, R17 ;  /* 0x00000001ff1a0819 */ /* 0x000fe40000011611 */
[----:B------:R-:W-:Y:S02]  /*1670*/  @P0 LOP3.LUT R17, R23, 0x3f, RZ, 0x3c, !PT ;  /* 0x0000003f17110812 */ /* 0x000fe400078e3cff */
[--C-:B---3--:R-:W-:Y:S02]  /*1680*/  @P0 SHF.R.U32.HI R16, RZ, 0x1, R11.reuse ;  /* 0x00000001ff100819 */ /* 0x108fe4000001160b */
[C---:B------:R-:W-:Y:S02]  /*1690*/  @P0 SHF.R.U64 R18, R10.reuse, 0x1, R11 ;  /* 0x000000010a120819 */ /* 0x040fe4000000120b */
[----:B------:R-:W-:Y:S02]  /*16a0*/  @P0 SHF.L.U32 R22, R10, R23, RZ ;  /* 0x000000170a160219 */ /* 0x000fe400000006ff */
[----:B0-----:R-:W-:-:S02]  /*16b0*/  @P0 SHF.R.U64 R15, R24, R17, R26 ;  /* 0x00000011180f0219 */ /* 0x001fc4000000121a */
[----:B------:R-:W-:Y:S02]  /*16c0*/  @P0 SHF.L.U64.HI R19, R10, R23, R11 ;  /* 0x000000170a130219 */ /* 0x000fe4000001020b */
[----:B------:R-:W-:Y:S02]  /*16d0*/  @P0 SHF.R.U32.HI R24, RZ, R17, R26 ;  /* 0x00000011ff180219 */ /* 0x000fe4000001161a */
[----:B----4-:R-:W-:Y:S02]  /*16e0*/  @P0 SHF.L.U32 R14, R12, R23, RZ ;  /* 0x000000170c0e0219 */ /* 0x010fe400000006ff */
[----:B------:R-:W-:Y:S02]  /*16f0*/  @P0 SHF.R.U64 R25, R18, R17, R16 ;  /* 0x0000001112190219 */ /* 0x000fe40000001210 */
[----:B------:R-:W-:Y:S02]  /*1700*/  @P0 LOP3.LUT R10, R22, R15, RZ, 0xfc, !PT ;  /* 0x0000000f160a0212 */ /* 0x000fe400078efcff */
[----:B------:R-:W-:-:S02]  /*1710*/  @P0 LOP3.LUT R11, R19, R24, RZ, 0xfc, !PT ;  /* 0x00000018130b0212 */ /* 0x000fc400078efcff */
[----:B------:R-:W-:Y:S02]  /*1720*/  @P0 SHF.L.U64.HI R23, R12, R23, R13 ;  /* 0x000000170c170219 */ /* 0x000fe4000001020d */
[----:B------:R-:W-:Y:S01]  /*1730*/  @P0 LOP3.LUT R12, R14, R25, RZ, 0xfc, !PT ;  /* 0x000000190e0c0212 */ /* 0x000fe200078efcff */
[C---:B------:R-:W-:Y:S01]  /*1740*/  IMAD.SHL.U32 R14, R10.reuse, 0x4, RZ ;  /* 0x000000040a0e7824 */ /* 0x040fe200078e00ff */
[----:B------:R-:W-:Y:S02]  /*1750*/  @P0 SHF.R.U32.HI R16, RZ, R17, R16 ;  /* 0x00000011ff100219 */ /* 0x000fe40000011610 */
[----:B------:R-:W-:Y:S02]  /*1760*/  SHF.L.U64.HI R10, R10, 0x2, R11 ;  /* 0x000000020a0a7819 */ /* 0x000fe4000001020b */
[----:B------:R-:W-:Y:S02]  /*1770*/  SHF.L.W.U32.HI R18, R11, 0x2, R12 ;  /* 0x000000020b127819 */ /* 0x000fe40000010e0c */
[----:B------:R-:W-:-:S02]  /*1780*/  @P0 LOP3.LUT R13, R23, R16, RZ, 0xfc, !PT ;  /* 0x00000010170d0212 */ /* 0x000fc400078efcff */
[----:B------:R-:W-:Y:S02]  /*1790*/  IADD3 RZ, P0, PT, RZ, -R14, RZ ;  /* 0x8000000effff7210 */ /* 0x000fe40007f1e0ff */
[----:B------:R-:W-:Y:S02]  /*17a0*/  LOP3.LUT R11, RZ, R10, RZ, 0x33, !PT ;  /* 0x0000000aff0b7212 */ /* 0x000fe400078e33ff */
[----:B------:R-:W-:Y:S02]  /*17b0*/  SHF.L.W.U32.HI R12, R12, 0x2, R13 ;  /* 0x000000020c0c7819 */ /* 0x000fe40000010e0d */
[----:B------:R-:W-:Y:S02]  /*17c0*/  LOP3.LUT R15, RZ, R18, RZ, 0x33, !PT ;  /* 0x00000012ff0f7212 */ /* 0x000fe400078e33ff */
[----:B------:R-:W-:Y:S02]  /*17d0*/  IADD3.X R11, P0, PT, RZ, R11, RZ, P0, !PT ;  /* 0x0000000bff0b7210 */ /* 0x000fe4000071e4ff */
[----:B------:R-:W-:-:S02]  /*17e0*/  LOP3.LUT R16, RZ, R12, RZ, 0x33, !PT ;  /* 0x0000000cff107212 */ /* 0x000fc400078e33ff */
[----:B------:R-:W-:Y:S02]  /*17f0*/  IADD3.X R15, P1, PT, RZ, R15, RZ, P0, !PT ;  /* 0x0000000fff0f7210 */ /* 0x000fe4000073e4ff */
[----:B------:R-:W-:-:S03]  /*1800*/  ISETP.GT.U32.AND P2, PT, R18, -0x1, PT ;  /* 0xffffffff1200780c */ /* 0x000fc60003f44070 */
[----:B------:R-:W-:Y:S01]  /*1810*/  IMAD.X R17, RZ, RZ, R16, P1 ;  /* 0x000000ffff117224 */ /* 0x000fe200008e0610 */
[----:B------:R-:W-:-:S04]  /*1820*/  ISETP.GT.AND.EX P0, PT, R12, -0x1, PT, P2 ;  /* 0xffffffff0c00780c */ /* 0x000fc80003f04320 */
[----:B------:R-:W-:Y:S02]  /*1830*/  SEL R17, R12, R17, P0 ;  /* 0x000000110c117207 */ /* 0x000fe40000000000 */
[----:B------:R-:W-:Y:S02]  /*1840*/  SEL R18, R18, R15, P0 ;  /* 0x0000000f12127207 */ /* 0x000fe40000000000 */
[----:B------:R-:W-:-:S04]  /*1850*/  ISETP.NE.U32.AND P1, PT, R17, RZ, PT ;  /* 0x000000ff1100720c */ /* 0x000fc80003f25070 */
[----:B------:R-:W-:Y:S01]  /*1860*/  SEL R15, R18, R17, !P1 ;  /* 0x00000011120f7207 */ /* 0x000fe20004800000 */
[----:B------:R-:W-:-:S05]  /*1870*/  @!P0 IMAD.MOV R14, RZ, RZ, -R14 ;  /* 0x000000ffff0e8224 */ /* 0x000fca00078e0a0e */
[----:B------:R-:W0:Y:S02]  /*1880*/  FLO.U32 R15, R15 ;  /* 0x0000000f000f7300 */ /* 0x000e2400000e0000 */
[C---:B0-----:R-:W-:Y:S02]  /*1890*/  IADD3 R19, PT, PT, -R15.reuse, 0x1f, RZ ;  /* 0x0000001f0f137810 */ /* 0x041fe40007ffe1ff */
[----:B------:R-:W-:-:S03]  /*18a0*/  IADD3 R16, PT, PT, -R15, 0x3f, RZ ;  /* 0x0000003f0f107810 */ /* 0x000fc60007ffe1ff */
[----:B------:R-:W-:Y:S01]  /*18b0*/  @P1 IMAD.MOV R16, RZ, RZ, R19 ;  /* 0x000000ffff101224 */ /* 0x000fe200078e0213 */
[----:B------:R-:W-:-:S04]  /*18c0*/  SEL R19, R10, R11, P0 ;  /* 0x0000000b0a137207 */ /* 0x000fc80000000000 */
[----:B------:R-:W-:-:S13]  /*18d0*/  ISETP.NE.AND P1, PT, R16, RZ, PT ;  /* 0x000000ff1000720c */ /* 0x000fda0003f25270 */
[----:B------:R-:W-:Y:S05]  /*18e0*/  @!P1 BRA `(.L_x_32) ;  /* 0x0000000000289947 */ /* 0x000fea0003800000 */
[----:B------:R-:W-:Y:S02]  /*18f0*/  LOP3.LUT R11, R16, 0x3f, RZ, 0xc0, !PT ;  /* 0x0000003f100b7812 */ /* 0x000fe400078ec0ff */
[--C-:B------:R-:W-:Y:S02]  /*1900*/  SHF.R.U64 R15, R14, 0x1, R19.reuse ;  /* 0x000000010e0f7819 */ /* 0x100fe40000001213 */
[----:B------:R-:W-:Y:S02]  /*1910*/  SHF.R.U32.HI R19, RZ, 0x1, R19 ;  /* 0x00000001ff137819 */ /* 0x000fe40000011613 */
[----:B------:R-:W-:Y:S02]  /*1920*/  LOP3.LUT R10, R16, 0x3f, RZ, 0xc, !PT ;  /* 0x0000003f100a7812 */ /* 0x000fe400078e0cff */
[CC--:B------:R-:W-:Y:S02]  /*1930*/  SHF.L.U64.HI R17, R18.reuse, R11.reuse, R17 ;  /* 0x0000000b12117219 */ /* 0x0c0fe40000010211 */
[----:B------:R-:W-:-:S02]  /*1940*/  SHF.L.U32 R11, R18, R11, RZ ;  /* 0x0000000b120b7219 */ /* 0x000fc400000006ff */
[-CC-:B------:R-:W-:Y:S02]  /*1950*/  SHF.R.U64 R18, R15, R10.reuse, R19.reuse ;  /* 0x0000000a0f127219 */ /* 0x180fe40000001213 */
[----:B------:R-:W-:Y:S02]  /*1960*/  SHF.R.U32.HI R10, RZ, R10, R19 ;  /* 0x0000000aff0a7219 */ /* 0x000fe40000011613 */
[----:B------:R-:W-:Y:S02]  /*1970*/  LOP3.LUT R18, R11, R18, RZ, 0xfc, !PT ;  /* 0x000000120b127212 */ /* 0x000fe400078efcff */
[----:B------:R-:W-:-:S07]  /*1980*/  LOP3.LUT R17, R17, R10, RZ, 0xfc, !PT ;  /* 0x0000000a11117212 */ /* 0x000fce00078efcff */
.L_x_32:
[----:B------:R-:W-:Y:S05]  /*1990*/  BSYNC.RECONVERGENT B2 ;  /* 0x0000000000027941 */ /* 0x000fea0003800200 */
.L_x_31:
[----:B------:R-:W-:Y:S01]  /*19a0*/  IMAD.WIDE.U32 R14, R18, 0x2168c235, RZ ;  /* 0x2168c235120e7825 */ /* 0x000fe200078e00ff */
[----:B------:R-:W-:-:S03]  /*19b0*/  SHF.R.U32.HI R13, RZ, 0x1e, R13 ;  /* 0x0000001eff0d7819 */ /* 0x000fc6000001160d */
[----:B------:R-:W-:Y:S01]  /*19c0*/  IMAD.MOV.U32 R10, RZ, RZ, R15 ;  /* 0x000000ffff0a7224 */ /* 0x000fe200078e000f */
[----:B------:R-:W-:Y:S01]  /*19d0*/  IADD3 RZ, P1, PT, R14, R14, RZ ;  /* 0x0000000e0eff7210 */ /* 0x000fe20007f3e0ff */
[----:B------:R-:W-:Y:S01]  /*19e0*/  IMAD.MOV.U32 R11, RZ, RZ, RZ ;  /* 0x000000ffff0b7224 */ /* 0x000fe200078e00ff */
[----:B------:R-:W-:Y:S01]  /*19f0*/  LEA.HI R12, R12, R13, RZ, 0x1 ;  /* 0x0000000d0c0c7211 */ /* 0x000fe200078f08ff */
[----:B------:R-:W-:-:S04]  /*1a00*/  IMAD.HI.U32 R15, R17, -0x36f0255e, RZ ;  /* 0xc90fdaa2110f7827 */ /* 0x000fc800078e00ff */
[----:B------:R-:W-:-:S04]  /*1a10*/  IMAD.WIDE.U32 R10, R18, -0x36f0255e, R10 ;  /* 0xc90fdaa2120a7825 */ /* 0x000fc800078e000a */
[----:B------:R-:W-:-:S04]  /*1a20*/  IMAD.WIDE.U32 R10, P2, R17, 0x2168c235, R10 ;  /* 0x2168c235110a7825 */ /* 0x000fc8000784000a */
[----:B------:R-:W-:Y:S01]  /*1a30*/  IMAD R17, R17, -0x36f0255e, RZ ;  /* 0xc90fdaa211117824 */ /* 0x000fe200078e02ff */
[----:B------:R-:W-:Y:S01]  /*1a40*/  IADD3.X RZ, P1, PT, R10, R10, RZ, P1, !PT ;  /* 0x0000000a0aff7210 */ /* 0x000fe20000f3e4ff */
[----:B------:R-:W-:-:S03]  /*1a50*/  IMAD.X R14, RZ, RZ, R15, P2 ;  /* 0x000000ffff0e7224 */ /* 0x000fc600010e060f */
[----:B------:R-:W-:-:S04]  /*1a60*/  IADD3 R11, P2, PT, R17, R11, RZ ;  /* 0x0000000b110b7210 */ /* 0x000fc80007f5e0ff */
[C---:B------:R-:W-:Y:S01]  /*1a70*/  ISETP.GT.U32.AND P3, PT, R11.reuse, RZ, PT ;  /* 0x000000ff0b00720c */ /* 0x040fe20003f64070 */
[----:B------:R-:W-:Y:S01]  /*1a80*/  IMAD.X R14, RZ, RZ, R14, P2 ;  /* 0x000000ffff0e7224 */ /* 0x000fe200010e060e */
[----:B------:R-:W-:-:S04]  /*1a90*/  IADD3.X R10, P2, PT, R11, R11, RZ, P1, !PT ;  /* 0x0000000b0b0a7210 */ /* 0x000fc80000f5e4ff */
[C---:B------:R-:W-:Y:S01]  /*1aa0*/  ISETP.GT.AND.EX P1, PT, R14.reuse, RZ, PT, P3 ;  /* 0x000000ff0e00720c */ /* 0x040fe20003f24330 */
[----:B------:R-:W-:-:S03]  /*1ab0*/  IMAD.X R15, R14, 0x1, R14, P2 ;  /* 0x000000010e0f7824 */ /* 0x000fc600010e060e */
[----:B------:R-:W-:Y:S02]  /*1ac0*/  SEL R10, R10, R11, P1 ;  /* 0x0000000b0a0a7207 */ /* 0x000fe40000800000 */
[----:B------:R-:W-:Y:S02]  /*1ad0*/  SEL R11, R15, R14, P1 ;  /* 0x0000000e0f0b7207 */ /* 0x000fe40000800000 */
[----:B------:R-:W-:Y:S02]  /*1ae0*/  IADD3 R26, P2, PT, R10, 0x1, RZ ;  /* 0x000000010a1a7810 */ /* 0x000fe40007f5e0ff */
[----:B------:R-:W-:Y:S02]  /*1af0*/  SEL R15, RZ, 0xffffffff, !P1 ;  /* 0xffffffffff0f7807 */ /* 0x000fe40004800000 */
[----:B------:R-:W-:Y:S01]  /*1b00*/  LOP3.LUT P1, R9, R9, 0x80000000, RZ, 0xc0, !PT ;  /* 0x8000000009097812 */ /* 0x000fe2000782c0ff */
[----:B------:R-:W-:Y:S02]  /*1b10*/  IMAD.X R11, RZ, RZ, R11, P2 ;  /* 0x000000ffff0b7224 */ /* 0x000fe400010e060b */
[----:B------:R-:W-:Y:S01]  /*1b20*/  IMAD.IADD R10, R15, 0x1, -R16 ;  /* 0x000000010f0a7824 */ /* 0x000fe200078e0a10 */
[----:B------:R-:W-:-:S02]  /*1b30*/  @!P0 LOP3.LUT R9, R9, 0x80000000, RZ, 0x3c, !PT ;  /* 0x8000000009098812 */ /* 0x000fc400078e3cff */
[----:B------:R-:W-:Y:S01]  /*1b40*/  SHF.R.U64 R26, R26, 0xa, R11 ;  /* 0x0000000a1a1a7819 */ /* 0x000fe2000000120b */
[----:B------:R-:W-:-:S03]  /*1b50*/  IMAD.SHL.U32 R10, R10, 0x100000, RZ ;  /* 0x001000000a0a7824 */ /* 0x000fc600078e00ff */
[----:B------:R-:W-:-:S03]  /*1b60*/  IADD3 R26, P2, PT, R26, 0x1, RZ ;  /* 0x000000011a1a7810 */ /* 0x000fc60007f5e0ff */
[----:B------:R-:W-:Y:S01]  /*1b70*/  @P1 IMAD.MOV R12, RZ, RZ, -R12 ;  /* 0x000000ffff0c1224 */ /* 0x000fe200078e0a0c */
[----:B------:R-:W-:-:S04]  /*1b80*/  LEA.HI.X R11, R11, RZ, RZ, 0x16, P2 ;  /* 0x000000ff0b0b7211 */ /* 0x000fc800010fb4ff */
[--C-:B------:R-:W-:Y:S02]  /*1b90*/  SHF.R.U64 R26, R26, 0x1, R11.reuse ;  /* 0x000000011a1a7819 */ /* 0x100fe4000000120b */
[----:B------:R-:W-:Y:S02]  /*1ba0*/  SHF.R.U32.HI R11, RZ, 0x1, R11 ;  /* 0x00000001ff0b7819 */ /* 0x000fe4000001160b */
[----:B------:R-:W-:-:S04]  /*1bb0*/  IADD3 R26, P2, P3, RZ, RZ, R26 ;  /* 0x000000ffff1a7210 */ /* 0x000fc80007b5e01a */
[----:B------:R-:W-:-:S04]  /*1bc0*/  IADD3.X R10, PT, PT, R10, 0x3fe00000, R11, P2, P3 ;  /* 0x3fe000000a0a7810 */ /* 0x000fc800017e640b */
[----:B------:R-:W-:-:S07]  /*1bd0*/  LOP3.LUT R27, R10, R9, RZ, 0xfc, !PT ;  /* 0x000000090a1b7212 */ /* 0x000fce00078efcff */
.L_x_26:
[----:B------:R-:W-:Y:S02]  /*1be0*/  IMAD.MOV.U32 R9, RZ, RZ, 0x0 ;  /* 0x00000000ff097424 */ /* 0x000fe400078e00ff */
[----:B------:R-:W-:Y:S02]  /*1bf0*/  IMAD.MOV.U32 R28, RZ, RZ, R12 ;  /* 0x000000ffff1c7224 */ /* 0x000fe400078e000c */
[----:B------:R-:W-:Y:S05]  /*1c00*/  RET.REL.NODEC R8 `(_Z8kuramotoPiPdS0_S0_S0_iid) ;  /* 0xffffffe008fc7950 */ /* 0x000fea0003c3ffff */
.L_x_33:
        /* <DEDUP_REMOVED lines=15> */
.L_x_35:


//--------------------- .nv.global.init           --------------------------
	.section	.nv.global.init,"aw",@progbits
	.align	16
.nv.global.init:
	.type		__cudart_sin_cos_coeffs,@object
	.size		__cudart_sin_cos_coeffs,(__cudart_i2opi_d - __cudart_sin_cos_coeffs)
__cudart_sin_cos_coeffs:
        /*0000*/ 	.byte	0x46, 0xd2, 0xb0, 0x2c, 0xf1, 0xe5, 0x5a, 0xbe, 0x92, 0xe3, 0xac, 0x69, 0xe3, 0x1d, 0xc7, 0x3e
        /*0010*/ 	.byte	0xa1, 0x62, 0xdb, 0x19, 0xa0, 0x01, 0x2a, 0xbf, 0x18, 0x08, 0x11, 0x11, 0x11, 0x11, 0x81, 0x3f
        /*0020*/ 	.byte	0x54, 0x55, 0x55, 0x55, 0x55, 0x55, 0xc5, 0xbf, 0x00, 0x00, 0x00, 0x00, 0x00, 0x00, 0x00, 0x00
        /*0030*/ 	.byte	0x00, 0x00, 0x00, 0x00, 0x00, 0x00, 0x00, 0x00, 0x64, 0x81, 0xfd, 0x20, 0x83, 0xff, 0xa8, 0xbd
        /*0040*/ 	.byte	0x28, 0x85, 0xef, 0xc1, 0xa7, 0xee, 0x21, 0x3e, 0xd9, 0xe6, 0x06, 0x8e, 0x4f, 0x7e, 0x92, 0xbe
        /*0050*/ 	.byte	0xe9, 0xbc, 0xdd, 0x19, 0xa0, 0x01, 0xfa, 0x3e, 0x47, 0x5d, 0xc1, 0x16, 0x6c, 0xc1, 0x56, 0xbf
        /*0060*/ 	.byte	0x51, 0x55, 0x55, 0x55, 0x55, 0x55, 0xa5, 0x3f, 0x00, 0x00, 0x00, 0x00, 0x00, 0x00, 0xe0, 0xbf
        /*0070*/ 	.byte	0x00, 0x00, 0x00, 0x00, 0x00, 0x00, 0xf0, 0x3f, 0x00, 0x00, 0x00, 0x00, 0x00, 0x00, 0x00, 0x00
	.type		__cudart_i2opi_d,@object
	.size		__cudart_i2opi_d,(.L_0 - __cudart_i2opi_d)
__cudart_i2opi_d:
        /* <DEDUP_REMOVED lines=9> */
.L_0:


//--------------------- .nv.shared.reserved.0     --------------------------
	.section	.nv.shared.reserved.0,"aw",@nobits
	.weak		__nv_reservedSMEM_offset_0_alias
	.size		__nv_reservedSMEM_offset_0_alias, 0, 64
	.other		__nv_reservedSMEM_offset_0_alias,@"STO_CUDA_RESERVED_SHARED STV_DEFAULT"
__nv_reservedSMEM_offset_0_alias:
	.zero		0
	.zero		64


//--------------------- .nv.constant0._Z12update_thetaPdS_S_S_S_ii --------------------------
	.section	.nv.constant0._Z12update_thetaPdS_S_S_S_ii,"a",@progbits
	.sectionflags	@""
	.align	4
.nv.constant0._Z12update_thetaPdS_S_S_S_ii:
	.zero		944


//--------------------- .nv.constant0._Z8kuramotoPiPdS0_S0_S0_iid --------------------------
	.section	.nv.constant0._Z8kuramotoPiPdS0_S0_S0_iid,"a",@progbits
	.sectionflags	@""
	.align	4
.nv.constant0._Z8kuramotoPiPdS0_S0_S0_iid:
	.zero		952


//--------------------- SYMBOLS --------------------------

	.type		.nv.reservedSmem.offset0,@object
	.size		.nv.reservedSmem.offset0,0x4
